	.target	sm_90a

	.elftype	@"ET_EXEC"


//--------------------- .note.nv.tkinfo           --------------------------
	.section	.note.nv.tkinfo,"",@"SHT_NOTE"
	.sectionflags	@"SHF_NOTE_NV_TKINFO"
	.tkinfo
        /*0018*/ 	.word	0x00000002
        /*0030*/ 	.string	""
        /*0030*/ 	.string	"ptxas"
        /*0030*/ 	.string	"Cuda compilation tools, release 13.0, V13.0.88"
        /*0030*/ 	.string	"Build cuda_13.0.r13.0/compiler.36424714_0"
        /*0030*/ 	.string	"-arch sm_90a -m 64 "



//--------------------- .note.nv.cuinfo           --------------------------
	.section	.note.nv.cuinfo,"",@"SHT_NOTE"
	.sectionflags	@"SHF_NOTE_NV_CUINFO"
        /*0018*/ 	.short	0x0002
        /*001a*/ 	.short	0x005a
        /*001c*/ 	.short	0x0082
	.zero		2


//--------------------- .nv.info                  --------------------------
	.section	.nv.info,"",@"SHT_CUDA_INFO"
	.align	4


	//----- nvinfo : EIATTR_REGCOUNT
	.align		4
        /*0000*/ 	.byte	0x04, 0x2f
        /*0002*/ 	.short	(.L_15 - .L_14)
	.align		4
.L_14:
        /*0004*/ 	.word	index@(_ZN7cutlass13device_kernelINS_4gemm6kernel13GemmUniversalIN4cute5tupleIJiiiiEEENS1_10collective13CollectiveMmaINS1_34MainloopSm90TmaGmmaWarpSpecializedILi2ENS5_IJNS4_1CILi2EEESB_NSA_ILi1EEEEEENS1_35KernelTmaWarpSpecializedCooperativeEEENS5_IJNSA_ILi256EEENSA_ILi64EEENSA_ILi128EEEEEENS_6half_tENS5_IJlSC_lEEESK_SL_NS4_8TiledMMAINS4_8MMA_AtomIJNS4_4SM904GMMA25MMA_64x64x16_F32F16F16_SSILNSP_5MajorE0ELSR_0ELNSP_7ScaleInE1ELSS_1EEEEEENS4_6LayoutINS5_IJSB_SC_SC_EEENS5_IJSC_NSA_ILi0EEESX_EEEEENS5_IJNS4_10UnderscoreES10_S10_EEEEENS4_23SM90_TMA_LOAD_MULTICASTENS4_14ComposedLayoutINS4_7SwizzleILi3ELi4ELi3EEENS4_18smem_ptr_flag_bitsILi16EEENSV_INS5_IJNSA_ILi8EEESH_EEENS5_IJSH_SC_EEEEEEEvNS4_8identityES13_S1D_vS1E_EENS_8epilogue10collective6detail29Sm90TmaWarpSpecializedAdapterINS1H_15DefaultEpilogueISK_SL_SL_NS1G_6thread17LinearCombinationISK_Li1EffLNS1L_9ScaleType4KindE0ELNS_15FloatRoundStyleE2ESK_EENS1_15EpilogueDefaultEEEEEvvEEEEvNT_6ParamsE)
        /*0008*/ 	.word	0x000000a8


	//----- nvinfo : EIATTR_FRAME_SIZE
	.align		4
.L_15:
        /*000c*/ 	.byte	0x04, 0x11
        /*000e*/ 	.short	(.L_17 - .L_16)
	.align		4
.L_16:
        /*0010*/ 	.word	index@(_ZN7cutlass13device_kernelINS_4gemm6kernel13GemmUniversalIN4cute5tupleIJiiiiEEENS1_10collective13CollectiveMmaINS1_34MainloopSm90TmaGmmaWarpSpecializedILi2ENS5_IJNS4_1CILi2EEESB_NSA_ILi1EEEEEENS1_35KernelTmaWarpSpecializedCooperativeEEENS5_IJNSA_ILi256EEENSA_ILi64EEENSA_ILi128EEEEEENS_6half_tENS5_IJlSC_lEEESK_SL_NS4_8TiledMMAINS4_8MMA_AtomIJNS4_4SM904GMMA25MMA_64x64x16_F32F16F16_SSILNSP_5MajorE0ELSR_0ELNSP_7ScaleInE1ELSS_1EEEEEENS4_6LayoutINS5_IJSB_SC_SC_EEENS5_IJSC_NSA_ILi0EEESX_EEEEENS5_IJNS4_10UnderscoreES10_S10_EEEEENS4_23SM90_TMA_LOAD_MULTICASTENS4_14ComposedLayoutINS4_7SwizzleILi3ELi4ELi3EEENS4_18smem_ptr_flag_bitsILi16EEENSV_INS5_IJNSA_ILi8EEESH_EEENS5_IJSH_SC_EEEEEEEvNS4_8identityES13_S1D_vS1E_EENS_8epilogue10collective6detail29Sm90TmaWarpSpecializedAdapterINS1H_15DefaultEpilogueISK_SL_SL_NS1G_6thread17LinearCombinationISK_Li1EffLNS1L_9ScaleType4KindE0ELNS_15FloatRoundStyleE2ESK_EENS1_15EpilogueDefaultEEEEEvvEEEEvNT_6ParamsE)
        /*0014*/ 	.word	0x00000000


	//----- nvinfo : EIATTR_MIN_STACK_SIZE
	.align		4
.L_17:
        /*0018*/ 	.byte	0x04, 0x12
        /*001a*/ 	.short	(.L_19 - .L_18)
	.align		4
.L_18:
        /*001c*/ 	.word	index@(_ZN7cutlass13device_kernelINS_4gemm6kernel13GemmUniversalIN4cute5tupleIJiiiiEEENS1_10collective13CollectiveMmaINS1_34MainloopSm90TmaGmmaWarpSpecializedILi2ENS5_IJNS4_1CILi2EEESB_NSA_ILi1EEEEEENS1_35KernelTmaWarpSpecializedCooperativeEEENS5_IJNSA_ILi256EEENSA_ILi64EEENSA_ILi128EEEEEENS_6half_tENS5_IJlSC_lEEESK_SL_NS4_8TiledMMAINS4_8MMA_AtomIJNS4_4SM904GMMA25MMA_64x64x16_F32F16F16_SSILNSP_5MajorE0ELSR_0ELNSP_7ScaleInE1ELSS_1EEEEEENS4_6LayoutINS5_IJSB_SC_SC_EEENS5_IJSC_NSA_ILi0EEESX_EEEEENS5_IJNS4_10UnderscoreES10_S10_EEEEENS4_23SM90_TMA_LOAD_MULTICASTENS4_14ComposedLayoutINS4_7SwizzleILi3ELi4ELi3EEENS4_18smem_ptr_flag_bitsILi16EEENSV_INS5_IJNSA_ILi8EEESH_EEENS5_IJSH_SC_EEEEEEEvNS4_8identityES13_S1D_vS1E_EENS_8epilogue10collective6detail29Sm90TmaWarpSpecializedAdapterINS1H_15DefaultEpilogueISK_SL_SL_NS1G_6thread17LinearCombinationISK_Li1EffLNS1L_9ScaleType4KindE0ELNS_15FloatRoundStyleE2ESK_EENS1_15EpilogueDefaultEEEEEvvEEEEvNT_6ParamsE)
        /*0020*/ 	.word	0x00000000
.L_19:


//--------------------- .nv.compat                --------------------------
	.section	.nv.compat,"",@"SHT_CUDA_COMPAT_INFO"
	.align	4
        /*0000*/ 	.byte	0x02, 0x09, 0x01, 0x00, 0x02, 0x02, 0x04, 0x00, 0x02, 0x05, 0x05, 0x00, 0x03, 0x07, 0x01, 0x01
        /*0010*/ 	.byte	0x02, 0x03, 0x01, 0x00, 0x02, 0x06, 0x01, 0x00, 0x04, 0x0b, 0x08, 0x00, 0x00, 0x00, 0x00, 0x00
        /*0020*/ 	.byte	0x00, 0x00, 0x00, 0x00


//--------------------- .nv.info._ZN7cutlass13device_kernelINS_4gemm6kernel13GemmUniversalIN4cute5tupleIJiiiiEEENS1_10collective13CollectiveMmaINS1_34MainloopSm90TmaGmmaWarpSpecializedILi2ENS5_IJNS4_1CILi2EEESB_NSA_ILi1EEEEEENS1_35KernelTmaWarpSpecializedCooperativeEEENS5_IJNSA_ILi256EEENSA_ILi64EEENSA_ILi128EEEEEENS_6half_tENS5_IJlSC_lEEESK_SL_NS4_8TiledMMAINS4_8MMA_AtomIJNS4_4SM904GMMA25MMA_64x64x16_F32F16F16_SSILNSP_5MajorE0ELSR_0ELNSP_7ScaleInE1ELSS_1EEEEEENS4_6LayoutINS5_IJSB_SC_SC_EEENS5_IJSC_NSA_ILi0EEESX_EEEEENS5_IJNS4_10UnderscoreES10_S10_EEEEENS4_23SM90_TMA_LOAD_MULTICASTENS4_14ComposedLayoutINS4_7SwizzleILi3ELi4ELi3EEENS4_18smem_ptr_flag_bitsILi16EEENSV_INS5_IJNSA_ILi8EEESH_EEENS5_IJSH_SC_EEEEEEEvNS4_8identityES13_S1D_vS1E_EENS_8epilogue10collective6detail29Sm90TmaWarpSpecializedAdapterINS1H_15DefaultEpilogueISK_SL_SL_NS1G_6thread17LinearCombinationISK_Li1EffLNS1L_9ScaleType4KindE0ELNS_15FloatRoundStyleE2ESK_EENS1_15EpilogueDefaultEEEEEvvEEEEvNT_6ParamsE --------------------------
	.section	.nv.info._ZN7cutlass13device_kernelINS_4gemm6kernel13GemmUniversalIN4cute5tupleIJiiiiEEENS1_10collective13CollectiveMmaINS1_34MainloopSm90TmaGmmaWarpSpecializedILi2ENS5_IJNS4_1CILi2EEESB_NSA_ILi1EEEEEENS1_35KernelTmaWarpSpecializedCooperativeEEENS5_IJNSA_ILi256EEENSA_ILi64EEENSA_ILi128EEEEEENS_6half_tENS5_IJlSC_lEEESK_SL_NS4_8TiledMMAINS4_8MMA_AtomIJNS4_4SM904GMMA25MMA_64x64x16_F32F16F16_SSILNSP_5MajorE0ELSR_0ELNSP_7ScaleInE1ELSS_1EEEEEENS4_6LayoutINS5_IJSB_SC_SC_EEENS5_IJSC_NSA_ILi0EEESX_EEEEENS5_IJNS4_10UnderscoreES10_S10_EEEEENS4_23SM90_TMA_LOAD_MULTICASTENS4_14ComposedLayoutINS4_7SwizzleILi3ELi4ELi3EEENS4_18smem_ptr_flag_bitsILi16EEENSV_INS5_IJNSA_ILi8EEESH_EEENS5_IJSH_SC_EEEEEEEvNS4_8identityES13_S1D_vS1E_EENS_8epilogue10collective6detail29Sm90TmaWarpSpecializedAdapterINS1H_15DefaultEpilogueISK_SL_SL_NS1G_6thread17LinearCombinationISK_Li1EffLNS1L_9ScaleType4KindE0ELNS_15FloatRoundStyleE2ESK_EENS1_15EpilogueDefaultEEEEEvvEEEEvNT_6ParamsE,"",@"SHT_CUDA_INFO"
	.sectionflags	@""
	.align	4


	//----- nvinfo : EIATTR_CUDA_API_VERSION
	.align		4
        /*0000*/ 	.byte	0x04, 0x37
        /*0002*/ 	.short	(.L_21 - .L_20)
.L_20:
        /*0004*/ 	.word	0x00000082


	//----- nvinfo : EIATTR_KPARAM_INFO
	.align		4
.L_21:
        /*0008*/ 	.byte	0x04, 0x17
        /*000a*/ 	.short	(.L_23 - .L_22)
.L_22:
        /*000c*/ 	.word	0x00000000
        /*0010*/ 	.short	0x0000
        /*0012*/ 	.short	0x0070
        /*0014*/ 	.byte	0x00, 0xf0, 0x01, 0x10


	//----- nvinfo : EIATTR_SPARSE_MMA_MASK
	.align		4
.L_23:
        /*0018*/ 	.byte	0x03, 0x50
        /*001a*/ 	.short	0x0000


	//----- nvinfo : EIATTR_MAXREG_COUNT
	.align		4
        /*001c*/ 	.byte	0x03, 0x1b
        /*001e*/ 	.short	0x00a8


	//----- nvinfo : EIATTR_NUM_BARRIERS
	.align		4
        /*0020*/ 	.byte	0x02, 0x4c
        /*0022*/ 	.byte	0x01
	.zero		1


	//----- nvinfo : EIATTR_EXTERNS
	.align		4
        /*0024*/ 	.byte	0x04, 0x0f
        /*0026*/ 	.short	(.L_25 - .L_24)


	//   ....[0]....
	.align		4
.L_24:
        /*0028*/ 	.word	index@(__assertfail)


	//----- nvinfo : EIATTR_MERCURY_ISA_VERSION
	.align		4
.L_25:
        /*002c*/ 	.byte	0x03, 0x5f
        /*002e*/ 	.short	0x0101


	//----- nvinfo : EIATTR_INT_WARP_WIDE_INSTR_OFFSETS
	.align		4
        /*0030*/ 	.byte	0x04, 0x31
        /*0032*/ 	.short	(.L_27 - .L_26)


	//   ....[0]....
.L_26:
        /*0034*/ 	.word	0x00000440


	//   ....[1]....
        /*0038*/ 	.word	0x00000470


	//   ....[2]....
        /*003c*/ 	.word	0x00000630


	//   ....[3]....
        /*0040*/ 	.word	0x00002890


	//----- nvinfo : EIATTR_COOP_GROUP_MASK_REGIDS
	.align		4
.L_27:
        /*0044*/ 	.byte	0x04, 0x29
        /*0046*/ 	.short	(.L_29 - .L_28)


	//   ....[0]....
.L_28:
        /*0048*/ 	.word	0xffffffff


	//   ....[1]....
        /*004c*/ 	.word	0xffffffff


	//   ....[2]....
        /*0050*/ 	.word	0xffffffff


	//   ....[3]....
        /*0054*/ 	.word	0xffffffff


	//   ....[4]....
        /*0058*/ 	.word	0xffffffff


	//   ....[5]....
        /*005c*/ 	.word	0xffffffff


	//----- nvinfo : EIATTR_COOP_GROUP_INSTR_OFFSETS
	.align		4
.L_29:
        /*0060*/ 	.byte	0x04, 0x28
        /*0062*/ 	.short	(.L_31 - .L_30)


	//   ....[0]....
.L_30:
        /*0064*/ 	.word	0x00000060


	//   ....[1]....
        /*0068*/ 	.word	0x00000070


	//   ....[2]....
        /*006c*/ 	.word	0x00000130


	//   ....[3]....
        /*0070*/ 	.word	0x00000290


	//   ....[4]....
        /*0074*/ 	.word	0x000007c0


	//   ....[5]....
        /*0078*/ 	.word	0x00001480


	//----- nvinfo : EIATTR_REG_RECONFIG
	.align		4
.L_31:
        /*007c*/ 	.byte	0x01, 0x54
	.zero		2


	//----- nvinfo : EIATTR_SYSCALL_OFFSETS
	.align		4
        /*0080*/ 	.byte	0x04, 0x46
        /*0082*/ 	.short	(.L_33 - .L_32)


	//   ....[0]....
.L_32:
        /*0084*/ 	.word	0x00001670


	//----- nvinfo : EIATTR_MBARRIER_INSTR_OFFSETS
	.align		4
.L_33:
        /*0088*/ 	.byte	0x04, 0x39
        /*008a*/ 	.short	(.L_35 - .L_34)


	//   ....[0]....
.L_34:
        /*008c*/ 	.word	0x00000230
        /*0090*/ 	.word	0x000000ff
        /*0094*/ 	.word	0x00000000
        /*0098*/ 	.short	0x0100
        /*009a*/ 	.byte	0x08
	.zero		1


	//   ....[1]....
        /*009c*/ 	.word	0x00000240
        /*00a0*/ 	.word	0x000000ff
        /*00a4*/ 	.word	0x00000010
        /*00a8*/ 	.short	0x0100
        /*00aa*/ 	.byte	0x08
	.zero		1


	//   ....[2]....
        /*00ac*/ 	.word	0x00000250
        /*00b0*/ 	.word	0x000000ff
        /*00b4*/ 	.word	0x00000008
        /*00b8*/ 	.short	0x0100
        /*00ba*/ 	.byte	0x08
	.zero		1


	//   ....[3]....
        /*00bc*/ 	.word	0x00000260
        /*00c0*/ 	.word	0x000000ff
        /*00c4*/ 	.word	0x00000018
        /*00c8*/ 	.short	0x0100
        /*00ca*/ 	.byte	0x08
	.zero		1


	//   ....[4]....
        /*00cc*/ 	.word	0x000006c0
        /*00d0*/ 	.word	0x000000ff
        /*00d4*/ 	.word	0x00000030
        /*00d8*/ 	.short	0x0100
        /*00da*/ 	.byte	0x06
	.zero		1


	//   ....[5]....
        /*00dc*/ 	.word	0x00000750
        /*00e0*/ 	.word	0x000000ff
        /*00e4*/ 	.word	0x00000038
        /*00e8*/ 	.short	0x0100
        /*00ea*/ 	.byte	0x06
	.zero		1


	//   ....[6]....
        /*00ec*/ 	.word	0x00001730
        /*00f0*/ 	.word	0x00000003
        /*00f4*/ 	.word	0x00000000
        /*00f8*/ 	.short	0x010a
        /*00fa*/ 	.byte	0x3f
	.zero		1


	//   ....[7]....
        /*00fc*/ 	.word	0x00001790
        /*0100*/ 	.word	0x00000003
        /*0104*/ 	.word	0x00000000
        /*0108*/ 	.short	0x010a
        /*010a*/ 	.byte	0x3f
	.zero		1


	//   ....[8]....
        /*010c*/ 	.word	0x00001fe0
        /*0110*/ 	.word	0x00000005
        /*0114*/ 	.word	0x00000000
        /*0118*/ 	.short	0x010a
        /*011a*/ 	.byte	0x3f
	.zero		1


	//   ....[9]....
        /*011c*/ 	.word	0x00002020
        /*0120*/ 	.word	0x00000005
        /*0124*/ 	.word	0x00000000
        /*0128*/ 	.short	0x010a
        /*012a*/ 	.byte	0x3f
	.zero		1


	//   ....[10]....
        /*012c*/ 	.word	0x00002740
        /*0130*/ 	.word	0x00000005
        /*0134*/ 	.word	0x00000000
        /*0138*/ 	.short	0x0101
        /*013a*/ 	.byte	0x3f
	.zero		1


	//   ....[11]....
        /*013c*/ 	.word	0x00002900
        /*0140*/ 	.word	0x00000003
        /*0144*/ 	.word	0x00000000
        /*0148*/ 	.short	0x0101
        /*014a*/ 	.byte	0x3f
	.zero		1


	//   ....[12]....
        /*014c*/ 	.word	0x000084f0
        /*0150*/ 	.word	0x00000014
        /*0154*/ 	.word	0x00000010
        /*0158*/ 	.short	0x010a
        /*015a*/ 	.byte	0x3f
	.zero		1


	//   ....[13]....
        /*015c*/ 	.word	0x00008990
        /*0160*/ 	.word	0x00000004
        /*0164*/ 	.word	0x00000038
        /*0168*/ 	.short	0x0101
        /*016a*/ 	.byte	0x3f
	.zero		1


	//   ....[14]....
        /*016c*/ 	.word	0x000090b0
        /*0170*/ 	.word	0x00000005
        /*0174*/ 	.word	0x00000000
        /*0178*/ 	.short	0x010a
        /*017a*/ 	.byte	0x3f
	.zero		1


	//   ....[15]....
        /*017c*/ 	.word	0x00009130
        /*0180*/ 	.word	0x00000009
        /*0184*/ 	.word	0x00000000
        /*0188*/ 	.short	0x010a
        /*018a*/ 	.byte	0x3f
	.zero		1


	//   ....[16]....
        /*018c*/ 	.word	0x00009190
        /*0190*/ 	.word	0x00000003
        /*0194*/ 	.word	0x00000000
        /*0198*/ 	.short	0x010a
        /*019a*/ 	.byte	0x3f
	.zero		1


	//   ....[17]....
        /*019c*/ 	.word	0x000091e0
        /*01a0*/ 	.word	0x00000005
        /*01a4*/ 	.word	0x00000000
        /*01a8*/ 	.short	0x010a
        /*01aa*/ 	.byte	0x3f
	.zero		1


	//   ....[18]....
        /*01ac*/ 	.word	0x000092b0
        /*01b0*/ 	.word	0x00000014
        /*01b4*/ 	.word	0x00000010
        /*01b8*/ 	.short	0x010a
        /*01ba*/ 	.byte	0x3f
	.zero		1


	//   ....[19]....
        /*01bc*/ 	.word	0x00009380
        /*01c0*/ 	.word	0x00000005
        /*01c4*/ 	.word	0x00000000
        /*01c8*/ 	.short	0x010a
        /*01ca*/ 	.byte	0x3f
	.zero		1


	//----- nvinfo : EIATTR_NUM_MBARRIERS
	.align		4
.L_35:
        /*01cc*/ 	.byte	0x03, 0x38
        /*01ce*/ 	.short	0x0006


	//----- nvinfo : EIATTR_EXIT_INSTR_OFFSETS
	.align		4
        /*01d0*/ 	.byte	0x04, 0x1c
        /*01d2*/ 	.short	(.L_37 - .L_36)


	//   ....[0]....
.L_36:
        /*01d4*/ 	.word	0x000009a0


	//   ....[1]....
        /*01d8*/ 	.word	0x000011c0


	//   ....[2]....
        /*01dc*/ 	.word	0x00007b90


	//   ....[3]....
        /*01e0*/ 	.word	0x000080f0


	//   ....[4]....
        /*01e4*/ 	.word	0x00009180


	//----- nvinfo : EIATTR_MAX_THREADS
	.align		4
.L_37:
        /*01e8*/ 	.byte	0x04, 0x05
        /*01ea*/ 	.short	(.L_39 - .L_38)
.L_38:
        /*01ec*/ 	.word	0x00000180
        /*01f0*/ 	.word	0x00000001
        /*01f4*/ 	.word	0x00000001


	//----- nvinfo : EIATTR_CRS_STACK_SIZE
	.align		4
.L_39:
        /*01f8*/ 	.byte	0x04, 0x1e
        /*01fa*/ 	.short	(.L_41 - .L_40)
.L_40:
        /*01fc*/ 	.word	0x00000000


	//----- nvinfo : EIATTR_CBANK_PARAM_SIZE
	.align		4
.L_41:
        /*0200*/ 	.byte	0x03, 0x19
        /*0202*/ 	.short	0x0470


	//----- nvinfo : EIATTR_PARAM_CBANK
	.align		4
        /*0204*/ 	.byte	0x04, 0x0a
        /*0206*/ 	.short	(.L_43 - .L_42)
	.align		4
.L_42:
        /*0208*/ 	.word	index@(.nv.constant0._ZN7cutlass13device_kernelINS_4gemm6kernel13GemmUniversalIN4cute5tupleIJiiiiEEENS1_10collective13CollectiveMmaINS1_34MainloopSm90TmaGmmaWarpSpecializedILi2ENS5_IJNS4_1CILi2EEESB_NSA_ILi1EEEEEENS1_35KernelTmaWarpSpecializedCooperativeEEENS5_IJNSA_ILi256EEENSA_ILi64EEENSA_ILi128EEEEEENS_6half_tENS5_IJlSC_lEEESK_SL_NS4_8TiledMMAINS4_8MMA_AtomIJNS4_4SM904GMMA25MMA_64x64x16_F32F16F16_SSILNSP_5MajorE0ELSR_0ELNSP_7ScaleInE1ELSS_1EEEEEENS4_6LayoutINS5_IJSB_SC_SC_EEENS5_IJSC_NSA_ILi0EEESX_EEEEENS5_IJNS4_10UnderscoreES10_S10_EEEEENS4_23SM90_TMA_LOAD_MULTICASTENS4_14ComposedLayoutINS4_7SwizzleILi3ELi4ELi3EEENS4_18smem_ptr_flag_bitsILi16EEENSV_INS5_IJNSA_ILi8EEESH_EEENS5_IJSH_SC_EEEEEEEvNS4_8identityES13_S1D_vS1E_EENS_8epilogue10collective6detail29Sm90TmaWarpSpecializedAdapterINS1H_15DefaultEpilogueISK_SL_SL_NS1G_6thread17LinearCombinationISK_Li1EffLNS1L_9ScaleType4KindE0ELNS_15FloatRoundStyleE2ESK_EENS1_15EpilogueDefaultEEEEEvvEEEEvNT_6ParamsE)
        /*020c*/ 	.short	0x0210
        /*020e*/ 	.short	0x0470


	//----- nvinfo : EIATTR_SW_WAR
	.align		4
.L_43:
        /*0210*/ 	.byte	0x04, 0x36
        /*0212*/ 	.short	(.L_45 - .L_44)
.L_44:
        /*0214*/ 	.word	0x00000008
.L_45:


//--------------------- .nv.callgraph             --------------------------
	.section	.nv.callgraph,"",@"SHT_CUDA_CALLGRAPH"
	.align	4
	.sectionentsize	8
	.align		4
        /*0000*/ 	.word	0x00000000
	.align		4
        /*0004*/ 	.word	0xffffffff
	.align		4
        /*0008*/ 	.word	index@(_ZN7cutlass13device_kernelINS_4gemm6kernel13GemmUniversalIN4cute5tupleIJiiiiEEENS1_10collective13CollectiveMmaINS1_34MainloopSm90TmaGmmaWarpSpecializedILi2ENS5_IJNS4_1CILi2EEESB_NSA_ILi1EEEEEENS1_35KernelTmaWarpSpecializedCooperativeEEENS5_IJNSA_ILi256EEENSA_ILi64EEENSA_ILi128EEEEEENS_6half_tENS5_IJlSC_lEEESK_SL_NS4_8TiledMMAINS4_8MMA_AtomIJNS4_4SM904GMMA25MMA_64x64x16_F32F16F16_SSILNSP_5MajorE0ELSR_0ELNSP_7ScaleInE1ELSS_1EEEEEENS4_6LayoutINS5_IJSB_SC_SC_EEENS5_IJSC_NSA_ILi0EEESX_EEEEENS5_IJNS4_10UnderscoreES10_S10_EEEEENS4_23SM90_TMA_LOAD_MULTICASTENS4_14ComposedLayoutINS4_7SwizzleILi3ELi4ELi3EEENS4_18smem_ptr_flag_bitsILi16EEENSV_INS5_IJNSA_ILi8EEESH_EEENS5_IJSH_SC_EEEEEEEvNS4_8identityES13_S1D_vS1E_EENS_8epilogue10collective6detail29Sm90TmaWarpSpecializedAdapterINS1H_15DefaultEpilogueISK_SL_SL_NS1G_6thread17LinearCombinationISK_Li1EffLNS1L_9ScaleType4KindE0ELNS_15FloatRoundStyleE2ESK_EENS1_15EpilogueDefaultEEEEEvvEEEEvNT_6ParamsE)
	.align		4
        /*000c*/ 	.word	index@(__assertfail)
	.align		4
        /*0010*/ 	.word	0x00000000
	.align		4
        /*0014*/ 	.word	0xfffffffe
	.align		4
        /*0018*/ 	.word	0x00000000
	.align		4
        /*001c*/ 	.word	0xfffffffd
	.align		4
        /*0020*/ 	.word	0x00000000
	.align		4
        /*0024*/ 	.word	0xfffffffc


//--------------------- .nv.constant4             --------------------------
	.section	.nv.constant4,"a",@progbits
	.align	8
	.align		8
.nv.constant4:
        /*0000*/ 	.dword	__assertfail
	.align		8
        /*0008*/ 	.dword	__unnamed_1
	.align		8
        /*0010*/ 	.dword	_ZN39_INTERNAL_c305b4bf_4_k_cu_af401108_35154cuda3std3__45__cpo5beginE
	.align		8
        /*0018*/ 	.dword	_ZN39_INTERNAL_c305b4bf_4_k_cu_af401108_35154cuda3std3__45__cpo3endE
	.align		8
        /*0020*/ 	.dword	_ZN39_INTERNAL_c305b4bf_4_k_cu_af401108_35154cuda3std3__45__cpo6cbeginE
	.align		8
        /*0028*/ 	.dword	_ZN39_INTERNAL_c305b4bf_4_k_cu_af401108_35154cuda3std3__45__cpo4cendE
	.align		8
        /*0030*/ 	.dword	_ZN39_INTERNAL_c305b4bf_4_k_cu_af401108_35154cuda3std3__441_GLOBAL__N__c305b4bf_4_k_cu_af401108_35156ignoreE
	.align		8
        /*0038*/ 	.dword	_ZN39_INTERNAL_c305b4bf_4_k_cu_af401108_35154cuda3std3__419piecewise_constructE
	.align		8
        /*0040*/ 	.dword	_ZN39_INTERNAL_c305b4bf_4_k_cu_af401108_35154cuda3std3__48in_placeE
	.align		8
        /*0048*/ 	.dword	_ZN39_INTERNAL_c305b4bf_4_k_cu_af401108_35154cuda3std6ranges3__45__cpo4swapE
	.align		8
        /*0050*/ 	.dword	_ZN39_INTERNAL_c305b4bf_4_k_cu_af401108_35154cuda3std6ranges3__45__cpo9iter_moveE
	.align		8
        /*0058*/ 	.dword	_ZN39_INTERNAL_c305b4bf_4_k_cu_af401108_35154cute7productE
	.align		8
        /*0060*/ 	.dword	_ZN39_INTERNAL_c305b4bf_4_k_cu_af401108_35154cute1_E
	.align		8
        /*0068*/ 	.dword	$str$22
	.align		8
        /*0070*/ 	.dword	$str$23


//--------------------- .text._ZN7cutlass13device_kernelINS_4gemm6kernel13GemmUniversalIN4cute5tupleIJiiiiEEENS1_10collective13CollectiveMmaINS1_34MainloopSm90TmaGmmaWarpSpecializedILi2ENS5_IJNS4_1CILi2EEESB_NSA_ILi1EEEEEENS1_35KernelTmaWarpSpecializedCooperativeEEENS5_IJNSA_ILi256EEENSA_ILi64EEENSA_ILi128EEEEEENS_6half_tENS5_IJlSC_lEEESK_SL_NS4_8TiledMMAINS4_8MMA_AtomIJNS4_4SM904GMMA25MMA_64x64x16_F32F16F16_SSILNSP_5MajorE0ELSR_0ELNSP_7ScaleInE1ELSS_1EEEEEENS4_6LayoutINS5_IJSB_SC_SC_EEENS5_IJSC_NSA_ILi0EEESX_EEEEENS5_IJNS4_10UnderscoreES10_S10_EEEEENS4_23SM90_TMA_LOAD_MULTICASTENS4_14ComposedLayoutINS4_7SwizzleILi3ELi4ELi3EEENS4_18smem_ptr_flag_bitsILi16EEENSV_INS5_IJNSA_ILi8EEESH_EEENS5_IJSH_SC_EEEEEEEvNS4_8identityES13_S1D_vS1E_EENS_8epilogue10collective6detail29Sm90TmaWarpSpecializedAdapterINS1H_15DefaultEpilogueISK_SL_SL_NS1G_6thread17LinearCombinationISK_Li1EffLNS1L_9ScaleType4KindE0ELNS_15FloatRoundStyleE2ESK_EENS1_15EpilogueDefaultEEEEEvvEEEEvNT_6ParamsE --------------------------
	.section	.text._ZN7cutlass13device_kernelINS_4gemm6kernel13GemmUniversalIN4cute5tupleIJiiiiEEENS1_10collective13CollectiveMmaINS1_34MainloopSm90TmaGmmaWarpSpecializedILi2ENS5_IJNS4_1CILi2EEESB_NSA_ILi1EEEEEENS1_35KernelTmaWarpSpecializedCooperativeEEENS5_IJNSA_ILi256EEENSA_ILi64EEENSA_ILi128EEEEEENS_6half_tENS5_IJlSC_lEEESK_SL_NS4_8TiledMMAINS4_8MMA_AtomIJNS4_4SM904GMMA25MMA_64x64x16_F32F16F16_SSILNSP_5MajorE0ELSR_0ELNSP_7ScaleInE1ELSS_1EEEEEENS4_6LayoutINS5_IJSB_SC_SC_EEENS5_IJSC_NSA_ILi0EEESX_EEEEENS5_IJNS4_10UnderscoreES10_S10_EEEEENS4_23SM90_TMA_LOAD_MULTICASTENS4_14ComposedLayoutINS4_7SwizzleILi3ELi4ELi3EEENS4_18smem_ptr_flag_bitsILi16EEENSV_INS5_IJNSA_ILi8EEESH_EEENS5_IJSH_SC_EEEEEEEvNS4_8identityES13_S1D_vS1E_EENS_8epilogue10collective6detail29Sm90TmaWarpSpecializedAdapterINS1H_15DefaultEpilogueISK_SL_SL_NS1G_6thread17LinearCombinationISK_Li1EffLNS1L_9ScaleType4KindE0ELNS_15FloatRoundStyleE2ESK_EENS1_15EpilogueDefaultEEEEEvvEEEEvNT_6ParamsE,"ax",@progbits
	.align	128
.text._ZN7cutlass13device_kernelINS_4gemm6kernel13GemmUniversalIN4cute5tupleIJiiiiEEENS1_10collective13CollectiveMmaINS1_34MainloopSm90TmaGmmaWarpSpecializedILi2ENS5_IJNS4_1CILi2EEESB_NSA_ILi1EEEEEENS1_35KernelTmaWarpSpecializedCooperativeEEENS5_IJNSA_ILi256EEENSA_ILi64EEENSA_ILi128EEEEEENS_6half_tENS5_IJlSC_lEEESK_SL_NS4_8TiledMMAINS4_8MMA_AtomIJNS4_4SM904GMMA25MMA_64x64x16_F32F16F16_SSILNSP_5MajorE0ELSR_0ELNSP_7ScaleInE1ELSS_1EEEEEENS4_6LayoutINS5_IJSB_SC_SC_EEENS5_IJSC_NSA_ILi0EEESX_EEEEENS5_IJNS4_10UnderscoreES10_S10_EEEEENS4_23SM90_TMA_LOAD_MULTICASTENS4_14ComposedLayoutINS4_7SwizzleILi3ELi4ELi3EEENS4_18smem_ptr_flag_bitsILi16EEENSV_INS5_IJNSA_ILi8EEESH_EEENS5_IJSH_SC_EEEEEEEvNS4_8identityES13_S1D_vS1E_EENS_8epilogue10collective6detail29Sm90TmaWarpSpecializedAdapterINS1H_15DefaultEpilogueISK_SL_SL_NS1G_6thread17LinearCombinationISK_Li1EffLNS1L_9ScaleType4KindE0ELNS_15FloatRoundStyleE2ESK_EENS1_15EpilogueDefaultEEEEEvvEEEEvNT_6ParamsE:
        .type           _ZN7cutlass13device_kernelINS_4gemm6kernel13GemmUniversalIN4cute5tupleIJiiiiEEENS1_10collective13CollectiveMmaINS1_34MainloopSm90TmaGmmaWarpSpecializedILi2ENS5_IJNS4_1CILi2EEESB_NSA_ILi1EEEEEENS1_35KernelTmaWarpSpecializedCooperativeEEENS5_IJNSA_ILi256EEENSA_ILi64EEENSA_ILi128EEEEEENS_6half_tENS5_IJlSC_lEEESK_SL_NS4_8TiledMMAINS4_8MMA_AtomIJNS4_4SM904GMMA25MMA_64x64x16_F32F16F16_SSILNSP_5MajorE0ELSR_0ELNSP_7ScaleInE1ELSS_1EEEEEENS4_6LayoutINS5_IJSB_SC_SC_EEENS5_IJSC_NSA_ILi0EEESX_EEEEENS5_IJNS4_10UnderscoreES10_S10_EEEEENS4_23SM90_TMA_LOAD_MULTICASTENS4_14ComposedLayoutINS4_7SwizzleILi3ELi4ELi3EEENS4_18smem_ptr_flag_bitsILi16EEENSV_INS5_IJNSA_ILi8EEESH_EEENS5_IJSH_SC_EEEEEEEvNS4_8identityES13_S1D_vS1E_EENS_8epilogue10collective6detail29Sm90TmaWarpSpecializedAdapterINS1H_15DefaultEpilogueISK_SL_SL_NS1G_6thread17LinearCombinationISK_Li1EffLNS1L_9ScaleType4KindE0ELNS_15FloatRoundStyleE2ESK_EENS1_15EpilogueDefaultEEEEEvvEEEEvNT_6ParamsE,@function
        .size           _ZN7cutlass13device_kernelINS_4gemm6kernel13GemmUniversalIN4cute5tupleIJiiiiEEENS1_10collective13CollectiveMmaINS1_34MainloopSm90TmaGmmaWarpSpecializedILi2ENS5_IJNS4_1CILi2EEESB_NSA_ILi1EEEEEENS1_35KernelTmaWarpSpecializedCooperativeEEENS5_IJNSA_ILi256EEENSA_ILi64EEENSA_ILi128EEEEEENS_6half_tENS5_IJlSC_lEEESK_SL_NS4_8TiledMMAINS4_8MMA_AtomIJNS4_4SM904GMMA25MMA_64x64x16_F32F16F16_SSILNSP_5MajorE0ELSR_0ELNSP_7ScaleInE1ELSS_1EEEEEENS4_6LayoutINS5_IJSB_SC_SC_EEENS5_IJSC_NSA_ILi0EEESX_EEEEENS5_IJNS4_10UnderscoreES10_S10_EEEEENS4_23SM90_TMA_LOAD_MULTICASTENS4_14ComposedLayoutINS4_7SwizzleILi3ELi4ELi3EEENS4_18smem_ptr_flag_bitsILi16EEENSV_INS5_IJNSA_ILi8EEESH_EEENS5_IJSH_SC_EEEEEEEvNS4_8identityES13_S1D_vS1E_EENS_8epilogue10collective6detail29Sm90TmaWarpSpecializedAdapterINS1H_15DefaultEpilogueISK_SL_SL_NS1G_6thread17LinearCombinationISK_Li1EffLNS1L_9ScaleType4KindE0ELNS_15FloatRoundStyleE2ESK_EENS1_15EpilogueDefaultEEEEEvvEEEEvNT_6ParamsE,(.L_x_191 - _ZN7cutlass13device_kernelINS_4gemm6kernel13GemmUniversalIN4cute5tupleIJiiiiEEENS1_10collective13CollectiveMmaINS1_34MainloopSm90TmaGmmaWarpSpecializedILi2ENS5_IJNS4_1CILi2EEESB_NSA_ILi1EEEEEENS1_35KernelTmaWarpSpecializedCooperativeEEENS5_IJNSA_ILi256EEENSA_ILi64EEENSA_ILi128EEEEEENS_6half_tENS5_IJlSC_lEEESK_SL_NS4_8TiledMMAINS4_8MMA_AtomIJNS4_4SM904GMMA25MMA_64x64x16_F32F16F16_SSILNSP_5MajorE0ELSR_0ELNSP_7ScaleInE1ELSS_1EEEEEENS4_6LayoutINS5_IJSB_SC_SC_EEENS5_IJSC_NSA_ILi0EEESX_EEEEENS5_IJNS4_10UnderscoreES10_S10_EEEEENS4_23SM90_TMA_LOAD_MULTICASTENS4_14ComposedLayoutINS4_7SwizzleILi3ELi4ELi3EEENS4_18smem_ptr_flag_bitsILi16EEENSV_INS5_IJNSA_ILi8EEESH_EEENS5_IJSH_SC_EEEEEEEvNS4_8identityES13_S1D_vS1E_EENS_8epilogue10collective6detail29Sm90TmaWarpSpecializedAdapterINS1H_15DefaultEpilogueISK_SL_SL_NS1G_6thread17LinearCombinationISK_Li1EffLNS1L_9ScaleType4KindE0ELNS_15FloatRoundStyleE2ESK_EENS1_15EpilogueDefaultEEEEEvvEEEEvNT_6ParamsE)
        .other          _ZN7cutlass13device_kernelINS_4gemm6kernel13GemmUniversalIN4cute5tupleIJiiiiEEENS1_10collective13CollectiveMmaINS1_34MainloopSm90TmaGmmaWarpSpecializedILi2ENS5_IJNS4_1CILi2EEESB_NSA_ILi1EEEEEENS1_35KernelTmaWarpSpecializedCooperativeEEENS5_IJNSA_ILi256EEENSA_ILi64EEENSA_ILi128EEEEEENS_6half_tENS5_IJlSC_lEEESK_SL_NS4_8TiledMMAINS4_8MMA_AtomIJNS4_4SM904GMMA25MMA_64x64x16_F32F16F16_SSILNSP_5MajorE0ELSR_0ELNSP_7ScaleInE1ELSS_1EEEEEENS4_6LayoutINS5_IJSB_SC_SC_EEENS5_IJSC_NSA_ILi0EEESX_EEEEENS5_IJNS4_10UnderscoreES10_S10_EEEEENS4_23SM90_TMA_LOAD_MULTICASTENS4_14ComposedLayoutINS4_7SwizzleILi3ELi4ELi3EEENS4_18smem_ptr_flag_bitsILi16EEENSV_INS5_IJNSA_ILi8EEESH_EEENS5_IJSH_SC_EEEEEEEvNS4_8identityES13_S1D_vS1E_EENS_8epilogue10collective6detail29Sm90TmaWarpSpecializedAdapterINS1H_15DefaultEpilogueISK_SL_SL_NS1G_6thread17LinearCombinationISK_Li1EffLNS1L_9ScaleType4KindE0ELNS_15FloatRoundStyleE2ESK_EENS1_15EpilogueDefaultEEEEEvvEEEEvNT_6ParamsE,@"STO_CUDA_ENTRY STV_DEFAULT"
_ZN7cutlass13device_kernelINS_4gemm6kernel13GemmUniversalIN4cute5tupleIJiiiiEEENS1_10collective13CollectiveMmaINS1_34MainloopSm90TmaGmmaWarpSpecializedILi2ENS5_IJNS4_1CILi2EEESB_NSA_ILi1EEEEEENS1_35KernelTmaWarpSpecializedCooperativeEEENS5_IJNSA_ILi256EEENSA_ILi64EEENSA_ILi128EEEEEENS_6half_tENS5_IJlSC_lEEESK_SL_NS4_8TiledMMAINS4_8MMA_AtomIJNS4_4SM904GMMA25MMA_64x64x16_F32F16F16_SSILNSP_5MajorE0ELSR_0ELNSP_7ScaleInE1ELSS_1EEEEEENS4_6LayoutINS5_IJSB_SC_SC_EEENS5_IJSC_NSA_ILi0EEESX_EEEEENS5_IJNS4_10UnderscoreES10_S10_EEEEENS4_23SM90_TMA_LOAD_MULTICASTENS4_14ComposedLayoutINS4_7SwizzleILi3ELi4ELi3EEENS4_18smem_ptr_flag_bitsILi16EEENSV_INS5_IJNSA_ILi8EEESH_EEENS5_IJSH_SC_EEEEEEEvNS4_8identityES13_S1D_vS1E_EENS_8epilogue10collective6detail29Sm90TmaWarpSpecializedAdapterINS1H_15DefaultEpilogueISK_SL_SL_NS1G_6thread17LinearCombinationISK_Li1EffLNS1L_9ScaleType4KindE0ELNS_15FloatRoundStyleE2ESK_EENS1_15EpilogueDefaultEEEEEvvEEEEvNT_6ParamsE:
[----:B------:R-:W0:Y:S01]  /*0000*/  LDC R1, c[0x0][0x28] ;  /* 0x00000a00ff017b82 */ /* 0x000e220000000800 */
[----:B------:R-:W1:Y:S01]  /*0010*/  S2R R98, SR_TID.X ;  /* 0x0000000000627919 */ /* 0x000e620000002100 */
[----:B------:R-:W-:Y:S01]  /*0020*/  ELECT P0, URZ, PT ;  /* 0x00000000003f782f */ /* 0x000fe20003800000 */
[----:B------:R-:W-:Y:S01]  /*0030*/  BSSY B0, `(.L_x_0) ;  /* 0x000000f000007945 */ /* 0x000fe20003800000 */
[--C-:B-1----:R-:W-:Y:S02]  /*0040*/  SHF.R.U32.HI R0, RZ, 0x5, R98.reuse ;  /* 0x00000005ff007819 */ /* 0x102fe40000011662 */
[----:B------:R-:W-:-:S03]  /*0050*/  SHF.R.U32.HI R6, RZ, 0x7, R98 ;  /* 0x00000007ff067819 */ /* 0x000fc60000011662 */
[----:B------:R-:W1:Y:S04]  /*0060*/  SHFL.IDX PT, R2, R0, RZ, 0x1f ;  /* 0x00001fff00027589 */ /* 0x000e6800000e0000 */
[----:B------:R2:W3:Y:S01]  /*0070*/  SHFL.IDX PT, R5, R6, RZ, 0x1f ;  /* 0x00001fff06057589 */ /* 0x0004e200000e0000 */
[----:B-1----:R-:W-:-:S13]  /*0080*/  ISETP.NE.OR P0, PT, R2, RZ, !P0 ;  /* 0x000000ff0200720c */ /* 0x002fda0004705670 */
[----:B0-23--:R-:W-:Y:S05]  /*0090*/  @P0 BRA `(.L_x_1) ;  /* 0x0000000000200947 */ /* 0x00dfea0003800000 */
[----:B------:R-:W-:Y:S02]  /*00a0*/  ULDC.64 UR4, c[0x0][0x198] ;  /* 0x0000660000047ab9 */ /* 0x000fe40000000a00 */
[----:B------:R-:W-:Y:S02]  /*00b0*/  UIADD3 UR6, UP0, UR4, 0xf0, URZ ;  /* 0x000000f004067890 */ /* 0x000fe4000ff1e03f */
[----:B------:R-:W-:Y:S02]  /*00c0*/  UIADD3 UR4, UP1, UR4, 0x1f0, URZ ;  /* 0x000001f004047890 */ /* 0x000fe4000ff3e03f */
[----:B------:R-:W-:Y:S02]  /*00d0*/  UIADD3.X UR7, URZ, UR5, URZ, UP0, !UPT ;  /* 0x000000053f077290 */ /* 0x000fe400087fe43f */
[----:B------:R-:W-:-:S07]  /*00e0*/  UIADD3.X UR5, URZ, UR5, URZ, UP1, !UPT ;  /* 0x000000053f057290 */ /* 0x000fce0008ffe43f */
[----:B------:R0:W-:Y:S02]  /*00f0*/  UTMACCTL.PF [UR6] ;  /* 0x00000000060079b9 */ /* 0x0001e40008040000 */
[----:B------:R0:W-:Y:S02]  /*0100*/  UTMACCTL.PF [UR4] ;  /* 0x00000000040079b9 */ /* 0x0001e40008040000 */
[----:B0-----:R-:W-:Y:S01]  /*0110*/  NOP ;  /* 0x0000000000007918 */ /* 0x001fe20000000000 */
.L_x_1:
[----:B------:R-:W-:Y:S05]  /*0120*/  BSYNC B0 ;  /* 0x0000000000007941 */ /* 0x000fea0003800000 */
.L_x_0:
[----:B------:R-:W0:Y:S02]  /*0130*/  SHFL.IDX PT, R3, R0, RZ, 0x1f ;  /* 0x00001fff00037589 */ /* 0x000e2400000e0000 */
[----:B0-----:R-:W-:-:S13]  /*0140*/  ISETP.NE.AND P0, PT, R3, RZ, PT ;  /* 0x000000ff0300720c */ /* 0x001fda0003f05270 */
[----:B------:R-:W-:Y:S05]  /*0150*/  @P0 BRA `(.L_x_2) ;  /* 0x0000000000480947 */ /* 0x000fea0003800000 */
[----:B------:R-:W0:Y:S01]  /*0160*/  S2UR UR8, SR_CgaCtaId ;  /* 0x00000000000879c3 */ /* 0x000e220000008800 */
[----:B------:R-:W-:Y:S01]  /*0170*/  UMOV UR4, 0x400 ;  /* 0x0000040000047882 */ /* 0x000fe20000000000 */
[----:B------:R-:W-:Y:S01]  /*0180*/  UMOV UR5, 0x1 ;  /* 0x0000000100057882 */ /* 0x000fe20000000000 */
[----:B------:R-:W-:Y:S01]  /*0190*/  UMOV UR6, 0x6 ;  /* 0x0000000600067882 */ /* 0x000fe20000000000 */
[----:B------:R-:W-:Y:S01]  /*01a0*/  ELECT P0, URZ, PT ;  /* 0x00000000003f782f */ /* 0x000fe20003800000 */
[----:B------:R-:W-:-:S04]  /*01b0*/  UIADD3 UR6, -UR6, 0x100000, URZ ;  /* 0x0010000006067890 */ /* 0x000fc8000fffe13f */
[----:B------:R-:W-:Y:S02]  /*01c0*/  USHF.L.U32 UR7, UR6, 0xb, URZ ;  /* 0x0000000b06077899 */ /* 0x000fe4000800063f */
[----:B------:R-:W-:Y:S02]  /*01d0*/  USHF.L.U32 UR6, UR6, 0x1, URZ ;  /* 0x0000000106067899 */ /* 0x000fe4000800063f */
[----:B0-----:R-:W-:Y:S02]  /*01e0*/  ULEA UR8, UR8, UR4, 0x18 ;  /* 0x0000000408087291 */ /* 0x001fe4000f8ec03f */
[----:B------:R-:W-:-:S04]  /*01f0*/  UIADD3 UR4, -UR5, 0x100000, URZ ;  /* 0x0010000005047890 */ /* 0x000fc8000fffe13f */
[----:B------:R-:W-:Y:S02]  /*0200*/  USHF.L.U32 UR5, UR4, 0xb, URZ ;  /* 0x0000000b04057899 */ /* 0x000fe4000800063f */
[----:B------:R-:W-:Y:S01]  /*0210*/  USHF.L.U32 UR4, UR4, 0x1, URZ ;  /* 0x0000000104047899 */ /* 0x000fe2000800063f */
[----:B------:R-:W0:Y:S11]  /*0220*/  FENCE.VIEW.ASYNC.S ;  /* 0x00000000000073c6 */ /* 0x000e360000000000 */
[----:B0-----:R0:W1:Y:S01]  /*0230*/  SYNCS.EXCH.64 URZ, [UR8], UR4 ;  /* 0x00000004083f75b2 */ /* 0x0010620008000100 */
[----:B------:R0:W2:Y:S01]  /*0240*/  SYNCS.EXCH.64 URZ, [UR8+0x10], UR6 ;  /* 0x00001006083f75b2 */ /* 0x0000a20008000100 */
[----:B------:R0:W3:Y:S01]  /*0250*/  SYNCS.EXCH.64 URZ, [UR8+0x8], UR4 ;  /* 0x00000804083f75b2 */ /* 0x0000e20008000100 */
[----:B------:R0:W4:Y:S01]  /*0260*/  SYNCS.EXCH.64 URZ, [UR8+0x18], UR6 ;  /* 0x00001806083f75b2 */ /* 0x0001220008000100 */
[----:B------:R-:W-:Y:S01]  /*0270*/  NOP ;  /* 0x0000000000007918 */ /* 0x000fe20000000000 */
.L_x_2:
[----:B------:R-:W-:Y:S01]  /*0280*/  SHF.R.S32.HI R7, RZ, 0x1f, R98 ;  /* 0x0000001fff077819 */ /* 0x000fe20000011462 */
[----:B------:R-:W5:Y:S01]  /*0290*/  SHFL.IDX PT, R0, R0, RZ, 0x1f ;  /* 0x00001fff00007589 */ /* 0x000f6200000e0000 */
[----:B0-----:R-:W0:Y:S01]  /*02a0*/  S2UR UR8, SR_CTAID.X ;  /* 0x00000000000879c3 */ /* 0x001e220000002500 */
[----:B------:R-:W-:Y:S02]  /*02b0*/  ELECT P0, URZ, PT ;  /* 0x00000000003f782f */ /* 0x000fe40003800000 */
[----:B------:R-:W-:Y:S01]  /*02c0*/  LEA.HI R7, R7, R98, RZ, 0x7 ;  /* 0x0000006207077211 */ /* 0x000fe200078f38ff */
[----:B------:R-:W1:Y:S01]  /*02d0*/  S2R R4, SR_CTAID.Y ;  /* 0x0000000000047919 */ /* 0x000e620000002600 */
[----:B------:R-:W-:Y:S01]  /*02e0*/  SHF.R.S32.HI R10, RZ, 0x1f, R3 ;  /* 0x0000001fff0a7819 */ /* 0x000fe20000011403 */
[----:B------:R-:W-:Y:S01]  /*02f0*/  ULDC UR4, c[0x0][0x150] ;  /* 0x0000540000047ab9 */ /* 0x000fe20000000800 */
[----:B------:R-:W-:Y:S01]  /*0300*/  LOP3.LUT R7, R7, 0xffffff80, RZ, 0xc0, !PT ;  /* 0xffffff8007077812 */ /* 0x000fe200078ec0ff */
[----:B------:R-:W-:Y:S01]  /*0310*/  NOP ;  /* 0x0000000000007918 */ /* 0x000fe20000000000 */
[----:B------:R-:W-:Y:S01]  /*0320*/  LEA.HI R10, R10, R3, RZ, 0x2 ;  /* 0x000000030a0a7211 */ /* 0x000fe200078f10ff */
[----:B------:R-:W2:Y:S01]  /*0330*/  LDC R12, c[0x0][0x144] ;  /* 0x00005100ff0c7b82 */ /* 0x000ea20000000800 */
[----:B------:R-:W-:Y:S01]  /*0340*/  NOP ;  /* 0x0000000000007918 */ /* 0x000fe20000000000 */
[----:B------:R-:W-:Y:S01]  /*0350*/  IMAD.IADD R8, R98, 0x1, -R7 ;  /* 0x0000000162087824 */ /* 0x000fe200078e0a07 */
[----:B------:R-:W-:Y:S01]  /*0360*/  LOP3.LUT R10, R10, 0x3ffffffc, RZ, 0xc0, !PT ;  /* 0x3ffffffc0a0a7812 */ /* 0x000fe200078ec0ff */
[----:B------:R-:W-:Y:S01]  /*0370*/  IMAD.MOV.U32 R19, RZ, RZ, 0x1 ;  /* 0x00000001ff137424 */ /* 0x000fe200078e00ff */
[----:B------:R-:W-:-:S02]  /*0380*/  ISETP.NE.AND P3, PT, R5, RZ, PT ;  /* 0x000000ff0500720c */ /* 0x000fc40003f65270 */
[----:B------:R-:W-:Y:S01]  /*0390*/  SHF.R.S32.HI R7, RZ, 0x1f, R8 ;  /* 0x0000001fff077819 */ /* 0x000fe20000011408 */
[----:B------:R-:W-:Y:S01]  /*03a0*/  IMAD.IADD R10, R3, 0x1, -R10 ;  /* 0x00000001030a7824 */ /* 0x000fe200078e0a0a */
[----:B------:R-:W3:Y:S02]  /*03b0*/  LDC R14, c[0x0][0x140] ;  /* 0x00005000ff0e7b82 */ /* 0x000ee40000000800 */
[----:B------:R-:W-:Y:S02]  /*03c0*/  LEA.HI R7, R7, R8, RZ, 0x3 ;  /* 0x0000000807077211 */ /* 0x000fe400078f18ff */
[----:B-----5:R-:W-:Y:S02]  /*03d0*/  ISETP.NE.OR P0, PT, R0, RZ, !P0 ;  /* 0x000000ff0000720c */ /* 0x020fe40004705670 */
[--C-:B------:R-:W-:Y:S02]  /*03e0*/  SHF.R.S32.HI R0, RZ, 0x3, R7.reuse ;  /* 0x00000003ff007819 */ /* 0x100fe40000011407 */
[----:B------:R-:W-:-:S02]  /*03f0*/  SHF.R.S32.HI R7, RZ, 0x1f, R7 ;  /* 0x0000001fff077819 */ /* 0x000fc40000011407 */
[----:B0-----:R-:W-:Y:S02]  /*0400*/  I2FP.F32.U32 R9, UR8 ;  /* 0x0000000800097c45 */ /* 0x001fe40008201000 */
[----:B------:R-:W-:-:S03]  /*0410*/  LEA.HI R7, R7, R0, RZ, 0x2 ;  /* 0x0000000007077211 */ /* 0x000fc600078f10ff */
[----:B------:R-:W-:Y:S01]  /*0420*/  FMUL R9, R9, UR4 ;  /* 0x0000000409097c20 */ /* 0x000fe20008400000 */
[----:B------:R-:W-:Y:S01]  /*0430*/  LOP3.LUT R7, R7, 0xfffffffc, RZ, 0xc0, !PT ;  /* 0xfffffffc07077812 */ /* 0x000fe200078ec0ff */
[----:B------:R-:W-:Y:S01]  /*0440*/  VOTEU.ALL UP0, P0 ;  /* 0x00000000003f7886 */ /* 0x000fe20000000000 */
[----:B-1----:R-:W-:Y:S01]  /*0450*/  I2FP.F32.U32 R3, R4 ;  /* 0x0000000400037245 */ /* 0x002fe20000201000 */
[----:B------:R-:W-:Y:S01]  /*0460*/  ULDC UR4, c[0x0][0x154] ;  /* 0x0000550000047ab9 */ /* 0x000fe20000000800 */
[----:B------:R-:W-:Y:S01]  /*0470*/  VOTEU.ALL UP1, P0 ;  /* 0x00000000003f7886 */ /* 0x000fe20000020000 */
[----:B------:R-:W0:Y:S01]  /*0480*/  F2I.U32.TRUNC.NTZ R9, R9 ;  /* 0x0000000900097305 */ /* 0x000e22000020f000 */
[----:B------:R-:W-:Y:S01]  /*0490*/  IMAD.IADD R7, R0, 0x1, -R7 ;  /* 0x0000000100077824 */ /* 0x000fe200078e0a07 */
[----:B------:R-:W1:Y:S01]  /*04a0*/  @!UP0 S2UR UR7, SR_CgaCtaId ;  /* 0x00000000000789c3 */ /* 0x000e620000008800 */
[----:B------:R-:W-:Y:S01]  /*04b0*/  FMUL R13, R3, UR4 ;  /* 0x00000004030d7c20 */ /* 0x000fe20008400000 */
[----:B------:R-:W-:Y:S01]  /*04c0*/  UMOV UR4, 0x20 ;  /* 0x0000002000047882 */ /* 0x000fe20000000000 */
[----:B------:R-:W-:Y:S01]  /*04d0*/  IMAD R10, R10, 0x4, R7 ;  /* 0x000000040a0a7824 */ /* 0x000fe200078e0207 */
[----:B------:R-:W-:Y:S01]  /*04e0*/  @!UP0 UMOV UR6, 0x400 ;  /* 0x0000040000068882 */ /* 0x000fe20000000000 */
[----:B------:R-:W-:-:S04]  /*04f0*/  @!UP0 UIADD3 UR4, -UR4, 0x100000, URZ ;  /* 0x0010000004048890 */ /* 0x000fc8000fffe13f */
[----:B------:R-:W-:Y:S02]  /*0500*/  @!UP0 USHF.L.U32 UR5, UR4, 0xb, URZ ;  /* 0x0000000b04058899 */ /* 0x000fe4000800063f */
[----:B------:R-:W-:Y:S01]  /*0510*/  @!UP0 USHF.L.U32 UR4, UR4, 0x1, URZ ;  /* 0x0000000104048899 */ /* 0x000fe2000800063f */
[----:B---3--:R-:W-:Y:S01]  /*0520*/  ISETP.EQ.U32.AND P2, PT, R14, 0x1, PT ;  /* 0x000000010e00780c */ /* 0x008fe20003f42070 */
[----:B------:R-:W3:Y:S01]  /*0530*/  F2I.U32.TRUNC.NTZ R13, R13 ;  /* 0x0000000d000d7305 */ /* 0x000ee2000020f000 */
[----:B------:R-:W-:Y:S01]  /*0540*/  LEA.HI R0, R10, R10, RZ, 0x1 ;  /* 0x0000000a0a007211 */ /* 0x000fe200078f08ff */
[----:B------:R-:W5:Y:S03]  /*0550*/  LDC R7, c[0x0][0x148] ;  /* 0x00005200ff077b82 */ /* 0x000f660000000800 */
[----:B------:R-:W-:Y:S01]  /*0560*/  LOP3.LUT R11, R0, 0xfffffffe, RZ, 0xc0, !PT ;  /* 0xfffffffe000b7812 */ /* 0x000fe200078ec0ff */
[----:B0-----:R-:W-:Y:S01]  /*0570*/  IMAD.MOV R15, RZ, RZ, -R9 ;  /* 0x000000ffff0f7224 */ /* 0x001fe200078e0a09 */
[----:B------:R-:W-:-:S03]  /*0580*/  SHF.R.S32.HI R9, RZ, 0x1f, R2 ;  /* 0x0000001fff097819 */ /* 0x000fc60000011402 */
[----:B--2---:R-:W-:Y:S01]  /*0590*/  IMAD R3, R12, R15, UR8 ;  /* 0x000000080c037e24 */ /* 0x004fe2000f8e020f */
[----:B------:R-:W-:Y:S01]  /*05a0*/  LEA.HI R9, R9, R2, RZ, 0x2 ;  /* 0x0000000209097211 */ /* 0x000fe200078f10ff */
[C---:B------:R-:W-:Y:S02]  /*05b0*/  IMAD.IADD R0, R10.reuse, 0x1, -R11 ;  /* 0x000000010a007824 */ /* 0x040fe400078e0a0b */
[----:B------:R-:W-:Y:S01]  /*05c0*/  IMAD.SHL.U32 R11, R10, 0x4, RZ ;  /* 0x000000040a0b7824 */ /* 0x000fe200078e00ff */
[----:B------:R-:W-:Y:S01]  /*05d0*/  LOP3.LUT R9, R9, 0xfffffffc, RZ, 0xc0, !PT ;  /* 0xfffffffc09097812 */ /* 0x000fe200078ec0ff */
[----:B---3--:R-:W-:Y:S01]  /*05e0*/  IMAD.MOV R20, RZ, RZ, -R13 ;  /* 0x000000ffff147224 */ /* 0x008fe200078e0a0d */
[----:B------:R-:W-:Y:S01]  /*05f0*/  ISETP.NE.AND P4, PT, R0, R3, PT ;  /* 0x000000030000720c */ /* 0x000fe20003f85270 */
[----:B-1----:R-:W-:Y:S01]  /*0600*/  @!UP0 ULEA UR6, UR7, UR6, 0x18 ;  /* 0x0000000607068291 */ /* 0x002fe2000f8ec03f */
[----:B------:R-:W-:Y:S01]  /*0610*/  LOP3.LUT R22, R10, 0xc, R11, 0x78, !PT ;  /* 0x0000000c0a167812 */ /* 0x000fe200078e780b */
[----:B------:R-:W-:Y:S01]  /*0620*/  IMAD.IADD R0, R2, 0x1, -R9 ;  /* 0x0000000102007824 */ /* 0x000fe200078e0a09 */
[----:B------:R-:W-:Y:S01]  /*0630*/  VOTEU.ALL UP0, P0 ;  /* 0x00000000003f7886 */ /* 0x000fe20000000000 */
[----:B------:R-:W-:Y:S01]  /*0640*/  LOP3.LUT P0, RZ, R8, 0x7, RZ, 0xc0, !PT ;  /* 0x0000000708ff7812 */ /* 0x000fe2000780c0ff */
[----:B------:R-:W-:Y:S01]  /*0650*/  VIADD R10, R5, 0xffffffff ;  /* 0xffffffff050a7836 */ /* 0x000fe20000000000 */
[----:B------:R-:W-:-:S02]  /*0660*/  LOP3.LUT R11, R98, 0x7f, RZ, 0xc0, !PT ;  /* 0x0000007f620b7812 */ /* 0x000fc400078ec0ff */
[----:B------:R-:W-:Y:S01]  /*0670*/  ISETP.NE.AND P1, PT, R0, 0x3, PT ;  /* 0x000000030000780c */ /* 0x000fe20003f25270 */
[----:B-----5:R-:W-:Y:S01]  /*0680*/  IMAD R9, R7, R20, R4 ;  /* 0x0000001407097224 */ /* 0x020fe200078e0204 */
[C---:B------:R-:W-:Y:S02]  /*0690*/  ISETP.LT.U32.AND P0, PT, R22.reuse, 0x4, !P0 ;  /* 0x000000041600780c */ /* 0x040fe40004701070 */
[----:B------:R-:W-:Y:S01]  /*06a0*/  @P4 LEA.HI R2, R22, R22, RZ, 0x1 ;  /* 0x0000001616024211 */ /* 0x000fe200078f08ff */
[----:B------:R-:W0:Y:S02]  /*06b0*/  FENCE.VIEW.ASYNC.S ;  /* 0x00000000000073c6 */ /* 0x000e240000000000 */
[----:B0-----:R0:W1:Y:S01]  /*06c0*/  @!UP0 SYNCS.EXCH.64 URZ, [UR6+0x30], UR4 ;  /* 0x00003004063f85b2 */ /* 0x0010620008000100 */
[----:B------:R-:W-:Y:S02]  /*06d0*/  ISETP.EQ.OR P1, PT, R0, RZ, !P1 ;  /* 0x000000ff0000720c */ /* 0x000fe40004f22670 */
[----:B------:R-:W-:-:S02]  /*06e0*/  @P4 SHF.R.S32.HI R2, RZ, 0x1, R2 ;  /* 0x00000001ff024819 */ /* 0x000fc40000011402 */
[----:B------:R-:W-:Y:S02]  /*06f0*/  ISETP.EQ.AND P1, PT, R5, RZ, P1 ;  /* 0x000000ff0500720c */ /* 0x000fe40000f22270 */
[----:B------:R-:W-:Y:S02]  /*0700*/  @P4 ISETP.NE.AND P5, PT, R2, R9, PT ;  /* 0x000000090200420c */ /* 0x000fe40003fa5270 */
[----:B------:R-:W-:Y:S02]  /*0710*/  ISETP.GE.U32.AND P6, PT, R10, 0x2, PT ;  /* 0x000000020a00780c */ /* 0x000fe40003fc6070 */
[----:B------:R-:W-:Y:S02]  /*0720*/  SEL R2, RZ, 0x1, !P0 ;  /* 0x00000001ff027807 */ /* 0x000fe40004000000 */
[----:B------:R-:W-:Y:S02]  /*0730*/  @P4 SEL R19, RZ, 0x1, P5 ;  /* 0x00000001ff134807 */ /* 0x000fe40002800000 */
[----:B------:R-:W-:Y:S01]  /*0740*/  SEL R18, RZ, 0x1, !P1 ;  /* 0x00000001ff127807 */ /* 0x000fe20004800000 */
[----:B------:R0:W2:Y:S01]  /*0750*/  @!UP1 SYNCS.EXCH.64 URZ, [UR6+0x38], UR4 ;  /* 0x00003804063f95b2 */ /* 0x0000a20008000100 */
[----:B------:R-:W-:Y:S01]  /*0760*/  LOP3.LUT R19, R19, R2, RZ, 0xc0, !PT ;  /* 0x0000000213137212 */ /* 0x000fe200078ec0ff */
[----:B------:R-:W-:Y:S01]  /*0770*/  NOP ;  /* 0x0000000000007918 */ /* 0x000fe20000000000 */
[----:B------:R-:W-:Y:S01]  /*0780*/  SEL R18, R18, 0x2, P6 ;  /* 0x0000000212127807 */ /* 0x000fe20003000000 */
[----:B------:R-:W-:Y:S06]  /*0790*/  @!P2 BRA `(.L_x_3) ;  /* 0x000000000008a947 */ /* 0x000fec0003800000 */
[----:B-12-4-:R-:W-:Y:S01]  /*07a0*/  UCGABAR_ARV ;  /* 0x00000000000079c7 */ /* 0x016fe20008000000 */
[----:B------:R-:W-:Y:S05]  /*07b0*/  BRA `(.L_x_4) ;  /* 0x0000000000047947 */ /* 0x000fea0003800000 */
.L_x_3:
[----:B-12-4-:R-:W-:Y:S01]  /*07c0*/  NOP ;  /* 0x0000000000007918 */ /* 0x016fe20000000000 */
.L_x_4:
[----:B------:R-:W1:Y:S01]  /*07d0*/  LDC R2, c[0x0][0x65c] ;  /* 0x00019700ff027b82 */ /* 0x000e620000000800 */
[----:B------:R-:W-:Y:S01]  /*07e0*/  LOP3.LUT R5, R5, 0xfffff7ff, RZ, 0xc0, !PT ;  /* 0xfffff7ff05057812 */ /* 0x000fe200078ec0ff */
[----:B------:R-:W-:Y:S02]  /*07f0*/  IMAD.U32 R8, RZ, RZ, UR8 ;  /* 0x00000008ff087e24 */ /* 0x000fe4000f8e00ff */
[----:B------:R-:W-:Y:S01]  /*0800*/  IMAD.MOV.U32 R9, RZ, RZ, RZ ;  /* 0x000000ffff097224 */ /* 0x000fe200078e00ff */
[----:B-1----:R-:W-:-:S13]  /*0810*/  ISETP.NE.AND P1, PT, R2, 0x1, PT ;  /* 0x000000010200780c */ /* 0x002fda0003f25270 */
[----:B------:R-:W1:Y:S01]  /*0820*/  @P1 LDC R17, c[0x0][0x10] ;  /* 0x00000400ff111b82 */ /* 0x000e620000000800 */
[----:B------:R-:W-:Y:S01]  /*0830*/  @P1 LOP3.LUT R5, R5, 0x800, RZ, 0xfc, !PT ;  /* 0x0000080005051812 */ /* 0x000fe200078efcff */
[----:B------:R-:W-:Y:S02]  /*0840*/  @P1 IMAD.MOV.U32 R5, RZ, RZ, RZ ;  /* 0x000000ffff051224 */ /* 0x000fe400078e00ff */
[----:B------:R-:W-:-:S04]  /*0850*/  @P1 IMAD.MOV.U32 R15, RZ, RZ, RZ ;  /* 0x000000ffff0f1224 */ /* 0x000fc800078e00ff */
[----:B------:R-:W2:Y:S01]  /*0860*/  @!P1 LDC R13, c[0x0][0xc] ;  /* 0x00000300ff0d9b82 */ /* 0x000ea20000000800 */
[----:B0-----:R-:W-:Y:S01]  /*0870*/  ULDC UR4, c[0x0][0xc] ;  /* 0x0000030000047ab9 */ /* 0x001fe20000000800 */
[----:B------:R-:W-:Y:S01]  /*0880*/  ULDC UR5, c[0x0][0x10] ;  /* 0x0000040000057ab9 */ /* 0x000fe20000000800 */
[----:B------:R-:W-:Y:S01]  /*0890*/  ULDC UR6, c[0x0][0x14] ;  /* 0x0000050000067ab9 */ /* 0x000fe20000000800 */
[----:B------:R-:W-:-:S04]  /*08a0*/  UIMAD.WIDE.U32 UR4, UR4, UR5, URZ ;  /* 0x00000005040472a5 */ /* 0x000fc8000f8e003f */
[----:B------:R-:W-:Y:S02]  /*08b0*/  UIMAD.WIDE.U32 UR38, UR4, UR6, URZ ;  /* 0x00000006042672a5 */ /* 0x000fe4000f8e003f */
[----:B------:R-:W-:-:S04]  /*08c0*/  UIMAD UR41, UR5, UR6, URZ ;  /* 0x00000006052972a4 */ /* 0x000fc8000f8e023f */
[----:B------:R-:W-:Y:S01]  /*08d0*/  UIADD3 UR41, UR39, UR41, URZ ;  /* 0x0000002927297290 */ /* 0x000fe2000fffe03f */
[----:B-1----:R-:W-:-:S04]  /*08e0*/  @P1 IMAD.WIDE.U32 R16, R17, UR8, R4 ;  /* 0x0000000811101c25 */ /* 0x002fc8000f8e0004 */
[----:B------:R-:W-:Y:S02]  /*08f0*/  @P1 IMAD.IADD R17, R17, 0x1, R15 ;  /* 0x0000000111111824 */ /* 0x000fe400078e020f */
[----:B--2---:R-:W-:-:S04]  /*0900*/  @!P1 IMAD.WIDE.U32 R8, R4, R13, R8 ;  /* 0x0000000d04089225 */ /* 0x004fc800078e0008 */
[----:B------:R-:W-:Y:S02]  /*0910*/  @!P1 IMAD.MOV.U32 R16, RZ, RZ, R8 ;  /* 0x000000ffff109224 */ /* 0x000fe400078e0008 */
[----:B------:R-:W-:Y:S01]  /*0920*/  @!P1 IMAD.MOV.U32 R17, RZ, RZ, R9 ;  /* 0x000000ffff119224 */ /* 0x000fe200078e0009 */
[----:B------:R-:W-:Y:S06]  /*0930*/  @!P2 BRA `(.L_x_5) ;  /* 0x00000000000ca947 */ /* 0x000fec0003800000 */
[----:B------:R-:W-:Y:S01]  /*0940*/  UCGABAR_WAIT ;  /* 0x0000000000007dc7 */ /* 0x000fe20008000000 */
[----:B------:R-:W-:Y:S01]  /*0950*/  CCTL.IVALL ;  /* 0x00000000ff00798f */ /* 0x000fe20002000000 */
[----:B------:R-:W-:Y:S05]  /*0960*/  BRA `(.L_x_6) ;  /* 0x0000000000047947 */ /* 0x000fea0003800000 */
.L_x_5:
[----:B------:R-:W-:Y:S06]  /*0970*/  BAR.SYNC.DEFER_BLOCKING 0x0 ;  /* 0x0000000000007b1d */ /* 0x000fec0000010000 */
.L_x_6:
[----:B------:R-:W-:Y:S05]  /*0980*/  @!P3 BRA `(.L_x_7) ;  /* 0x000000700084b947 */ /* 0x000fea0003800000 */
[----:B------:R-:W-:-:S13]  /*0990*/  ISETP.GT.U32.AND P0, PT, R10, 0x1, PT ;  /* 0x000000010a00780c */ /* 0x000fda0003f04070 */
[----:B------:R-:W-:Y:S05]  /*09a0*/  @P0 EXIT ;  /* 0x000000000000094d */ /* 0x000fea0003800000 */
[----:B------:R-:W-:Y:S01]  /*09b0*/  ULDC.64 UR4, c[0x0][0x650] ;  /* 0x0001940000047ab9 */ /* 0x000fe20000000a00 */
[----:B------:R-:W-:Y:S01]  /*09c0*/  PRMT R0, RZ, 0x7610, R0 ;  /* 0x00007610ff007816 */ /* 0x000fe20000000000 */
[----:B------:R-:W-:Y:S01]  /*09d0*/  IMAD.MOV.U32 R111, RZ, RZ, -0x1 ;  /* 0xffffffffff6f7424 */ /* 0x000fe200078e00ff */
[----:B------:R-:W-:Y:S01]  /*09e0*/  ISETP.GE.U32.AND P0, PT, R16, UR4, PT ;  /* 0x0000000410007c0c */ /* 0x000fe2000bf06070 */
[----:B------:R-:W-:Y:S02]  /*09f0*/  IMAD.MOV.U32 R103, RZ, RZ, -0x1 ;  /* 0xffffffffff677424 */ /* 0x000fe400078e00ff */
[----:B------:R-:W-:Y:S01]  /*0a00*/  IMAD.MOV.U32 R23, RZ, RZ, -0x1 ;  /* 0xffffffffff177424 */ /* 0x000fe200078e00ff */
[----:B------:R-:W-:-:S13]  /*0a10*/  ISETP.GE.U32.AND.EX P0, PT, R17, UR5, PT, P0 ;  /* 0x0000000511007c0c */ /* 0x000fda000bf06100 */
[----:B------:R-:W-:Y:S05]  /*0a20*/  @P0 BRA `(.L_x_8) ;  /* 0x00000004002c0947 */ /* 0x000fea0003800000 */
[----:B------:R-:W0:Y:S01]  /*0a30*/  LDC.64 R24, c[0x0][0x628] ;  /* 0x00018a00ff187b82 */ /* 0x000e220000000a00 */
[----:B------:R-:W-:Y:S02]  /*0a40*/  IMAD.MOV.U32 R8, RZ, RZ, R16 ;  /* 0x000000ffff087224 */ /* 0x000fe400078e0010 */
[----:B------:R-:W-:-:S05]  /*0a50*/  IMAD.MOV.U32 R9, RZ, RZ, R17 ;  /* 0x000000ffff097224 */ /* 0x000fca00078e0011 */
[----:B------:R-:W1:Y:S08]  /*0a60*/  LDC R0, c[0x0][0x630] ;  /* 0x00018c00ff007b82 */ /* 0x000e700000000800 */
[----:B------:R-:W2:Y:S01]  /*0a70*/  LDC.64 R26, c[0x0][0x620] ;  /* 0x00018800ff1a7b82 */ /* 0x000ea20000000a00 */
[----:B0-----:R-:W-:-:S04]  /*0a80*/  ISETP.NE.U32.AND P0, PT, R24, RZ, PT ;  /* 0x000000ff1800720c */ /* 0x001fc80003f05070 */
[----:B------:R-:W-:-:S13]  /*0a90*/  ISETP.NE.AND.EX P0, PT, R25, RZ, PT, P0 ;  /* 0x000000ff1900720c */ /* 0x000fda0003f05300 */
[----:B-12---:R-:W-:Y:S05]  /*0aa0*/  @!P0 BRA `(.L_x_9) ;  /* 0x0000000000288947 */ /* 0x006fea0003800000 */
[----:B------:R-:W0:Y:S02]  /*0ab0*/  LDC R15, c[0x0][0x634] ;  /* 0x00018d00ff0f7b82 */ /* 0x000e240000000800 */
[----:B0-----:R-:W-:-:S05]  /*0ac0*/  IADD3 R15, P0, R16, R15, RZ ;  /* 0x0000000f100f7210 */ /* 0x001fca0007f1e0ff */
[----:B------:R-:W-:-:S04]  /*0ad0*/  IMAD.X R21, RZ, RZ, R17, P0 ;  /* 0x000000ffff157224 */ /* 0x000fc800000e0611 */
[----:B------:R-:W-:-:S04]  /*0ae0*/  IMAD.WIDE.U32 R8, R21, R24, RZ ;  /* 0x0000001815087225 */ /* 0x000fc800078e00ff */
[----:B------:R-:W-:-:S04]  /*0af0*/  IMAD.WIDE.U32 R12, P0, R15, R25, R8 ;  /* 0x000000190f0c7225 */ /* 0x000fc80007800008 */
[----:B------:R-:W-:-:S04]  /*0b00*/  IMAD.WIDE.U32 R8, R15, R24, RZ ;  /* 0x000000180f087225 */ /* 0x000fc800078e00ff */
[----:B------:R-:W-:Y:S01]  /*0b10*/  IMAD.X R15, RZ, RZ, RZ, P0 ;  /* 0x000000ffff0f7224 */ /* 0x000fe200000e06ff */
[----:B------:R-:W-:Y:S01]  /*0b20*/  IADD3 RZ, P0, R9, R12, RZ ;  /* 0x0000000c09ff7210 */ /* 0x000fe20007f1e0ff */
[----:B------:R-:W-:-:S04]  /*0b30*/  IMAD.MOV.U32 R14, RZ, RZ, R13 ;  /* 0x000000ffff0e7224 */ /* 0x000fc800078e000d */
[----:B------:R-:W-:-:S08]  /*0b40*/  IMAD.WIDE.U32.X R8, R21, R25, R14, P0 ;  /* 0x0000001915087225 */ /* 0x000fd000000e040e */
.L_x_9:
[----:B------:R-:W0:Y:S01]  /*0b50*/  LDC.64 R28, c[0x0][0x640] ;  /* 0x00019000ff1c7b82 */ /* 0x000e220000000a00 */
[--C-:B------:R-:W-:Y:S01]  /*0b60*/  SHF.R.U64 R30, R8, R0, R9.reuse ;  /* 0x00000000081e7219 */ /* 0x100fe20000001209 */
[----:B------:R-:W-:Y:S01]  /*0b70*/  IMAD R20, R7, R20, R4 ;  /* 0x0000001407147224 */ /* 0x000fe200078e0204 */
[----:B------:R-:W-:Y:S02]  /*0b80*/  SHF.R.U32.HI R0, RZ, R0, R9 ;  /* 0x00000000ff007219 */ /* 0x000fe40000011609 */
[----:B------:R-:W-:-:S03]  /*0b90*/  IADD3 R5, P0, RZ, -R30, RZ ;  /* 0x8000001eff057210 */ /* 0x000fc60007f1e0ff */
[----:B------:R-:W1:Y:S02]  /*0ba0*/  LDC R12, c[0x0][0x618] ;  /* 0x00018600ff0c7b82 */ /* 0x000e640000000800 */
[----:B------:R-:W-:-:S04]  /*0bb0*/  IMAD.X R9, RZ, RZ, ~R0, P0 ;  /* 0x000000ffff097224 */ /* 0x000fc800000e0e00 */
[-C--:B------:R-:W-:Y:S02]  /*0bc0*/  IMAD R0, R9, R26.reuse, RZ ;  /* 0x0000001a09007224 */ /* 0x080fe400078e02ff */
[----:B------:R-:W2:Y:S01]  /*0bd0*/  LDC R14, c[0x0][0x608] ;  /* 0x00018200ff0e7b82 */ /* 0x000ea20000000800 */
[----:B------:R-:W-:-:S04]  /*0be0*/  IMAD.WIDE.U32 R8, R5, R26, R16 ;  /* 0x0000001a05087225 */ /* 0x000fc800078e0010 */
[----:B------:R-:W-:Y:S02]  /*0bf0*/  IMAD R5, R5, R27, R0 ;  /* 0x0000001b05057224 */ /* 0x000fe400078e0200 */
[----:B------:R-:W-:Y:S01]  /*0c00*/  IMAD.MOV.U32 R27, RZ, RZ, 0x1 ;  /* 0x00000001ff1b7424 */ /* 0x000fe200078e00ff */
[----:B------:R-:W3:Y:S01]  /*0c10*/  LDC R24, c[0x0][0x658] ;  /* 0x00019600ff187b82 */ /* 0x000ee20000000800 */
[----:B------:R-:W-:Y:S01]  /*0c20*/  IMAD.IADD R5, R9, 0x1, R5 ;  /* 0x0000000109057824 */ /* 0x000fe200078e0205 */
[----:B0-----:R-:W-:Y:S01]  /*0c30*/  ISETP.NE.U32.AND P0, PT, R28, RZ, PT ;  /* 0x000000ff1c00720c */ /* 0x001fe20003f05070 */
[----:B------:R-:W-:-:S03]  /*0c40*/  IMAD.MOV.U32 R9, RZ, RZ, -0x1 ;  /* 0xffffffffff097424 */ /* 0x000fc600078e00ff */
[----:B------:R-:W-:Y:S02]  /*0c50*/  ISETP.NE.AND.EX P0, PT, R29, RZ, PT, P0 ;  /* 0x000000ff1d00720c */ /* 0x000fe40003f05300 */
[----:B------:R-:W0:Y:S01]  /*0c60*/  LDC R21, c[0x0][0x600] ;  /* 0x00018000ff157b82 */ /* 0x000e220000000800 */
[-CC-:B-1----:R-:W-:Y:S02]  /*0c70*/  SHF.R.U64 R10, R8, R12.reuse, R5.reuse ;  /* 0x0000000c080a7219 */ /* 0x182fe40000001205 */
[----:B------:R-:W-:-:S05]  /*0c80*/  SHF.R.U32.HI R5, RZ, R12, R5 ;  /* 0x0000000cff057219 */ /* 0x000fca0000011605 */
[----:B------:R-:W1:Y:S01]  /*0c90*/  LDC R23, c[0x0][0x648] ;  /* 0x00019200ff177b82 */ /* 0x000e620000000800 */
[-CC-:B--2---:R-:W-:Y:S02]  /*0ca0*/  SHF.R.U64 R32, R10, R14.reuse, R5.reuse ;  /* 0x0000000e0a207219 */ /* 0x184fe40000001205 */
[----:B------:R-:W-:-:S05]  /*0cb0*/  SHF.R.U32.HI R5, RZ, R14, R5 ;  /* 0x0000000eff057219 */ /* 0x000fca0000011605 */
[----:B------:R-:W2:Y:S01]  /*0cc0*/  LDC R25, c[0x0][0x638] ;  /* 0x00018e00ff197b82 */ /* 0x000ea20000000800 */
[-CC-:B---3--:R-:W-:Y:S02]  /*0cd0*/  SHF.R.U64 R14, R32, R24.reuse, R5.reuse ;  /* 0x00000018200e7219 */ /* 0x188fe40000001205 */
[-C--:B------:R-:W-:Y:S02]  /*0ce0*/  SHF.L.U32 R0, R9, R24.reuse, RZ ;  /* 0x0000001809007219 */ /* 0x080fe400000006ff */
[----:B------:R-:W-:Y:S01]  /*0cf0*/  SHF.R.U32.HI R5, RZ, R24, R5 ;  /* 0x00000018ff057219 */ /* 0x000fe20000011605 */
[----:B------:R-:W-:Y:S01]  /*0d00*/  IMAD.MOV.U32 R4, RZ, RZ, R14 ;  /* 0x000000ffff047224 */ /* 0x000fe200078e000e */
[----:B------:R-:W-:Y:S01]  /*0d10*/  LOP3.LUT R7, RZ, R0, RZ, 0x33, !PT ;  /* 0x00000000ff077212 */ /* 0x000fe200078e33ff */
[----:B------:R-:W3:Y:S01]  /*0d20*/  LDC R26, c[0x0][0x610] ;  /* 0x00018400ff1a7b82 */ /* 0x000ee20000000800 */
[----:B------:R-:W-:Y:S05]  /*0d30*/  @!P0 BRA `(.L_x_10) ;  /* 0x0000000000288947 */ /* 0x000fea0003800000 */
[----:B------:R-:W4:Y:S02]  /*0d40*/  LDC R13, c[0x0][0x64c] ;  /* 0x00019300ff0d7b82 */ /* 0x000f240000000800 */
[----:B----4-:R-:W-:-:S05]  /*0d50*/  IADD3 R13, P0, R14, R13, RZ ;  /* 0x0000000d0e0d7210 */ /* 0x010fca0007f1e0ff */
        /* <DEDUP_REMOVED lines=8> */
.L_x_10:
[----:B-1----:R-:W-:Y:S01]  /*0de0*/  SHF.R.U64 R4, R4, R23, R5 ;  /* 0x0000001704047219 */ /* 0x002fe20000001205 */
[----:B0-----:R-:W-:Y:S01]  /*0df0*/  VIADD R5, R21, 0xffffffff ;  /* 0xffffffff15057836 */ /* 0x001fe20000000000 */
[----:B------:R-:W-:Y:S01]  /*0e00*/  SHF.L.U32 R0, R27, R24, RZ ;  /* 0x000000181b007219 */ /* 0x000fe200000006ff */
[----:B------:R-:W-:Y:S01]  /*0e10*/  IMAD.MOV.U32 R23, RZ, RZ, R30 ;  /* 0x000000ffff177224 */ /* 0x000fe200078e001e */
[----:B------:R-:W-:Y:S01]  /*0e20*/  LOP3.LUT R7, R32, R7, RZ, 0xc0, !PT ;  /* 0x0000000720077212 */ /* 0x000fe200078ec0ff */
[----:B------:R-:W-:Y:S01]  /*0e30*/  IMAD.MOV R8, RZ, RZ, -R4 ;  /* 0x000000ffff087224 */ /* 0x000fe200078e0a04 */
[----:B------:R-:W-:Y:S02]  /*0e40*/  SEL R3, R3, R20, !P1 ;  /* 0x0000001403037207 */ /* 0x000fe40004800000 */
[----:B------:R-:W-:Y:S01]  /*0e50*/  LOP3.LUT R5, R10, R5, RZ, 0xc0, !PT ;  /* 0x000000050a057212 */ /* 0x000fe200078ec0ff */
[----:B------:R-:W-:Y:S02]  /*0e60*/  IMAD R4, R0, R4, R7 ;  /* 0x0000000400047224 */ /* 0x000fe400078e0207 */
[----:B--2---:R-:W-:-:S02]  /*0e70*/  IMAD R0, R8, R25, R14 ;  /* 0x0000001908007224 */ /* 0x004fc400078e020e */
[----:B---3--:R-:W-:Y:S02]  /*0e80*/  IMAD R3, R4, R26, R3 ;  /* 0x0000001a04037224 */ /* 0x008fe400078e0203 */
[----:B------:R-:W-:Y:S02]  /*0e90*/  IMAD.MOV.U32 R7, RZ, RZ, 0x1 ;  /* 0x00000001ff077424 */ /* 0x000fe400078e00ff */
[----:B------:R-:W-:-:S03]  /*0ea0*/  IMAD R4, R0, R21, R5 ;  /* 0x0000001500047224 */ /* 0x000fc600078e0205 */
[----:B------:R-:W-:Y:S02]  /*0eb0*/  PRMT R0, R7, 0x7610, R0 ;  /* 0x0000761007007816 */ /* 0x000fe40000000000 */
[----:B------:R-:W-:Y:S02]  /*0ec0*/  SEL R103, R4, R3, !P1 ;  /* 0x0000000304677207 */ /* 0x000fe40004800000 */
[----:B------:R-:W-:-:S07]  /*0ed0*/  SEL R111, R3, R4, !P1 ;  /* 0x00000004036f7207 */ /* 0x000fce0004800000 */
.L_x_8:
[----:B------:R-:W-:-:S08]  /*0ee0*/  NOP ;  /* 0x0000000000007918 */ /* 0x000fd00000000000 */
[----:B------:R-:W0:Y:S02]  /*0ef0*/  USETMAXREG.TRY_ALLOC.CTAPOOL UP0, 0xe8 ;  /* 0x000000e8000079c8 */ /* 0x000e240008000600 */
[----:B0-----:R-:W-:-:S13]  /*0f00*/  PLOP3.LUT P0, PT, PT, PT, UP0, 0x80, 0x0 ;  /* 0x000000000000781c */ /* 0x001fda0003f0f008 */
[----:B------:R-:W-:Y:S05]  /*0f10*/  @!P0 BRA `(.L_x_8) ;  /* 0xfffffffc00f08947 */ /* 0x000fea000383ffff */
[----:B------:R-:W-:Y:S01]  /*0f20*/  ULDC.64 UR4, c[0x0][0x598] ;  /* 0x0001660000047ab9 */ /* 0x000fe20000000a00 */
[----:B------:R-:W-:Y:S01]  /*0f30*/  ULDC.64 UR36, c[0x0][0x208] ;  /* 0x0000820000247ab9 */ /* 0x000fe20000000a00 */
[----:B------:R-:W-:-:S04]  /*0f40*/  ISETP.NE.U32.AND P0, PT, RZ, UR4, PT ;  /* 0x00000004ff007c0c */ /* 0x000fc8000bf05070 */
[----:B------:R-:W-:-:S13]  /*0f50*/  ISETP.NE.AND.EX P0, PT, RZ, UR5, PT, P0 ;  /* 0x00000005ff007c0c */ /* 0x000fda000bf05300 */
[----:B------:R-:W-:Y:S05]  /*0f60*/  @!P0 BRA `(.L_x_11) ;  /* 0x00000000001c8947 */ /* 0x000fea0003800000 */
[----:B------:R-:W0:Y:S02]  /*0f70*/  LDC.64 R4, c[0x0][0x598] ;  /* 0x00016600ff047b82 */ /* 0x000e240000000a00 */
[----:B0-----:R-:W2:Y:S02]  /*0f80*/  LDG.E.64 R4, desc[UR36][R4.64] ;  /* 0x0000002404047981 */ /* 0x001ea4000c1e1b00 */
[----:B--2---:R-:W-:-:S04]  /*0f90*/  ISETP.NE.U32.AND P0, PT, R4, RZ, PT ;  /* 0x000000ff0400720c */ /* 0x004fc80003f05070 */
[----:B------:R-:W-:-:S13]  /*0fa0*/  ISETP.NE.AND.EX P0, PT, R5, RZ, PT, P0 ;  /* 0x000000ff0500720c */ /* 0x000fda0003f05300 */
[----:B------:R-:W-:Y:S05]  /*0fb0*/  @!P0 BRA `(.L_x_11) ;  /* 0x0000000000088947 */ /* 0x000fea0003800000 */
[----:B------:R0:W5:Y:S01]  /*0fc0*/  LD.E R90, desc[UR36][R4.64] ;  /* 0x00000024045a7980 */ /* 0x000162000c101900 */
[----:B------:R-:W-:Y:S05]  /*0fd0*/  BRA `(.L_x_12) ;  /* 0x0000000000247947 */ /* 0x000fea0003800000 */
.L_x_11:
[----:B------:R-:W-:Y:S02]  /*0fe0*/  ULDC.64 UR4, c[0x0][0x588] ;  /* 0x0001620000047ab9 */ /* 0x000fe40000000a00 */
[----:B------:R-:W-:-:S04]  /*0ff0*/  ISETP.NE.U32.AND P0, PT, RZ, UR4, PT ;  /* 0x00000004ff007c0c */ /* 0x000fc8000bf05070 */
[----:B------:R-:W-:-:S13]  /*1000*/  ISETP.NE.AND.EX P0, PT, RZ, UR5, PT, P0 ;  /* 0x00000005ff007c0c */ /* 0x000fda000bf05300 */
[----:B------:R-:W-:Y:S05]  /*1010*/  @!P0 BRA `(.L_x_13) ;  /* 0x00000000000c8947 */ /* 0x000fea0003800000 */
[----:B------:R-:W0:Y:S02]  /*1020*/  LDC.64 R90, c[0x0][0x588] ;  /* 0x00016200ff5a7b82 */ /* 0x000e240000000a00 */
[----:B0-----:R1:W5:Y:S01]  /*1030*/  LDG.E R90, desc[UR36][R90.64] ;  /* 0x000000245a5a7981 */ /* 0x001362000c1e1900 */
[----:B------:R-:W-:Y:S05]  /*1040*/  BRA `(.L_x_12) ;  /* 0x0000000000087947 */ /* 0x000fea0003800000 */
.L_x_13:
[----:B------:R-:W-:Y:S02]  /*1050*/  ULDC UR4, c[0x0][0x580] ;  /* 0x0001600000047ab9 */ /* 0x000fe40000000800 */
[----:B------:R-:W-:-:S07]  /*1060*/  IMAD.U32 R90, RZ, RZ, UR4 ;  /* 0x00000004ff5a7e24 */ /* 0x000fce000f8e00ff */
.L_x_12:
[----:B------:R-:W-:Y:S02]  /*1070*/  ULDC.64 UR4, c[0x0][0x5a0] ;  /* 0x0001680000047ab9 */ /* 0x000fe40000000a00 */
[----:B------:R-:W-:-:S04]  /*1080*/  ISETP.NE.U32.AND P0, PT, RZ, UR4, PT ;  /* 0x00000004ff007c0c */ /* 0x000fc8000bf05070 */
[----:B------:R-:W-:-:S13]  /*1090*/  ISETP.NE.AND.EX P0, PT, RZ, UR5, PT, P0 ;  /* 0x00000005ff007c0c */ /* 0x000fda000bf05300 */
[----:B------:R-:W-:Y:S05]  /*10a0*/  @!P0 BRA `(.L_x_14) ;  /* 0x00000000001c8947 */ /* 0x000fea0003800000 */
[----:B0-----:R-:W0:Y:S02]  /*10b0*/  LDC.64 R4, c[0x0][0x5a0] ;  /* 0x00016800ff047b82 */ /* 0x001e240000000a00 */
[----:B0-----:R-:W2:Y:S02]  /*10c0*/  LDG.E.64 R4, desc[UR36][R4.64] ;  /* 0x0000002404047981 */ /* 0x001ea4000c1e1b00 */
[----:B--2---:R-:W-:-:S04]  /*10d0*/  ISETP.NE.U32.AND P0, PT, R4, RZ, PT ;  /* 0x000000ff0400720c */ /* 0x004fc80003f05070 */
[----:B------:R-:W-:-:S13]  /*10e0*/  ISETP.NE.AND.EX P0, PT, R5, RZ, PT, P0 ;  /* 0x000000ff0500720c */ /* 0x000fda0003f05300 */
[----:B------:R-:W-:Y:S05]  /*10f0*/  @!P0 BRA `(.L_x_14) ;  /* 0x0000000000088947 */ /* 0x000fea0003800000 */
[----:B-1----:R0:W5:Y:S01]  /*1100*/  LD.E R91, desc[UR36][R4.64] ;  /* 0x00000024045b7980 */ /* 0x002162000c101900 */
[----:B------:R-:W-:Y:S05]  /*1110*/  BRA `(.L_x_15) ;  /* 0x0000000000247947 */ /* 0x000fea0003800000 */
.L_x_14:
[----:B------:R-:W-:Y:S02]  /*1120*/  ULDC.64 UR4, c[0x0][0x590] ;  /* 0x0001640000047ab9 */ /* 0x000fe40000000a00 */
[----:B------:R-:W-:-:S04]  /*1130*/  ISETP.NE.U32.AND P0, PT, RZ, UR4, PT ;  /* 0x00000004ff007c0c */ /* 0x000fc8000bf05070 */
[----:B------:R-:W-:-:S13]  /*1140*/  ISETP.NE.AND.EX P0, PT, RZ, UR5, PT, P0 ;  /* 0x00000005ff007c0c */ /* 0x000fda000bf05300 */
[----:B------:R-:W-:Y:S05]  /*1150*/  @!P0 BRA `(.L_x_16) ;  /* 0x00000000000c8947 */ /* 0x000fea0003800000 */
[----:B0-----:R-:W1:Y:S02]  /*1160*/  LDC.64 R4, c[0x0][0x590] ;  /* 0x00016400ff047b82 */ /* 0x001e640000000a00 */
[----:B-1----:R1:W5:Y:S01]  /*1170*/  LDG.E R91, desc[UR36][R4.64] ;  /* 0x00000024045b7981 */ /* 0x002362000c1e1900 */
[----:B------:R-:W-:Y:S05]  /*1180*/  BRA `(.L_x_15) ;  /* 0x0000000000087947 */ /* 0x000fea0003800000 */
.L_x_16:
[----:B------:R-:W-:Y:S02]  /*1190*/  ULDC UR4, c[0x0][0x584] ;  /* 0x0001610000047ab9 */ /* 0x000fe40000000800 */
[----:B-1----:R-:W-:-:S07]  /*11a0*/  IMAD.U32 R91, RZ, RZ, UR4 ;  /* 0x00000004ff5b7e24 */ /* 0x002fce000f8e00ff */
.L_x_15:
[----:B------:R-:W-:-:S13]  /*11b0*/  LOP3.LUT P0, RZ, R0, 0xff, RZ, 0xc0, !PT ;  /* 0x000000ff00ff7812 */ /* 0x000fda000780c0ff */
[----:B------:R-:W-:Y:S05]  /*11c0*/  @!P0 EXIT ;  /* 0x000000000000894d */ /* 0x000fea0003800000 */
[----:B------:R-:W2:Y:S01]  /*11d0*/  LDC R93, c[0x0][0x658] ;  /* 0x00019600ff5d7b82 */ /* 0x000ea20000000800 */
[----:B------:R-:W-:Y:S01]  /*11e0*/  ULDC.64 UR6, c[0x0][0x288] ;  /* 0x0000a20000067ab9 */ /* 0x000fe20000000a00 */
[----:B------:R-:W-:Y:S01]  /*11f0*/  LOP3.LUT R6, R6, 0x1, RZ, 0xc0, !PT ;  /* 0x0000000106067812 */ /* 0x000fe200078ec0ff */
[----:B------:R-:W-:Y:S01]  /*1200*/  UIADD3 UR4, UR7, 0x7f, URZ ;  /* 0x0000007f07047890 */ /* 0x000fe2000fffe03f */
[----:B------:R-:W-:Y:S01]  /*1210*/  SHF.R.U32.HI R0, RZ, 0x2, R98 ;  /* 0x00000002ff007819 */ /* 0x000fe20000011662 */
[----:B------:R-:W-:Y:S01]  /*1220*/  IMAD.U32 R3, RZ, RZ, UR6 ;  /* 0x00000006ff037e24 */ /* 0x000fe2000f8e00ff */
[----:B------:R-:W-:Y:S01]  /*1230*/  SHF.R.U32.HI R11, RZ, 0x1, R11 ;  /* 0x00000001ff0b7819 */ /* 0x000fe2000001160b */
[----:B------:R-:W-:Y:S01]  /*1240*/  USHF.R.S32.HI UR5, URZ, 0x1f, UR4 ;  /* 0x0000001f3f057899 */ /* 0x000fe20008011404 */
[----:B------:R-:W3:Y:S01]  /*1250*/  LDC.64 R96, c[0x0][0x5c8] ;  /* 0x00017200ff607b82 */ /* 0x000ee20000000a00 */
[----:B------:R-:W-:Y:S01]  /*1260*/  LOP3.LUT R92, R98, 0x3, RZ, 0xc0, !PT ;  /* 0x00000003625c7812 */ /* 0x000fe200078ec0ff */
[----:B01----:R-:W-:Y:S01]  /*1270*/  IMAD.SHL.U32 R5, R6, 0x40, RZ ;  /* 0x0000004006057824 */ /* 0x003fe200078e00ff */
[----:B------:R-:W-:Y:S01]  /*1280*/  LOP3.LUT R0, R0, 0x7, RZ, 0xc0, !PT ;  /* 0x0000000700007812 */ /* 0x000fe200078ec0ff */
[----:B------:R-:W-:Y:S01]  /*1290*/  ULEA.HI UR5, UR5, UR4, URZ, 0x7 ;  /* 0x0000000405057291 */ /* 0x000fe2000f8f383f */
[----:B------:R-:W-:Y:S01]  /*12a0*/  LOP3.LUT R11, R11, 0x30, RZ, 0xc0, !PT ;  /* 0x000000300b0b7812 */ /* 0x000fe200078ec0ff */
[----:B------:R-:W-:Y:S01]  /*12b0*/  IMAD R92, R92, -0x2, R3 ;  /* 0xfffffffe5c5c7824 */ /* 0x000fe200078e0203 */
[--C-:B------:R-:W-:Y:S01]  /*12c0*/  LOP3.LUT R88, R5, 0x40, R0.reuse, 0xe2, !PT ;  /* 0x0000004005587812 */ /* 0x100fe200078ee200 */
[----:B------:R-:W0:Y:S01]  /*12d0*/  LDC R100, c[0x0][0x600] ;  /* 0x00018000ff647b82 */ /* 0x000e220000000800 */
[----:B------:R-:W-:Y:S01]  /*12e0*/  IADD3 R3, RZ, -R11, -R0 ;  /* 0x8000000bff037210 */ /* 0x000fe20007ffe800 */
[----:B------:R-:W-:Y:S01]  /*12f0*/  IMAD.MOV.U32 R0, RZ, RZ, -0x1 ;  /* 0xffffffffff007424 */ /* 0x000fe200078e00ff */
[----:B------:R-:W-:Y:S01]  /*1300*/  USHF.R.S32.HI UR43, URZ, 0x7, UR5 ;  /* 0x000000073f2b7899 */ /* 0x000fe20008011405 */
[----:B------:R-:W-:Y:S01]  /*1310*/  IMAD.MOV.U32 R4, RZ, RZ, 0x1 ;  /* 0x00000001ff047424 */ /* 0x000fe200078e00ff */
[----:B------:R-:W-:Y:S01]  /*1320*/  LOP3.LUT R99, R98, 0x80, RZ, 0xc0, !PT ;  /* 0x0000008062637812 */ /* 0x000fe200078ec0ff */
[----:B------:R-:W-:Y:S01]  /*1330*/  IMAD R3, R6, -0x40, R3 ;  /* 0xffffffc006037824 */ /* 0x000fe200078e0203 */
[----:B------:R-:W-:Y:S01]  /*1340*/  UISETP.LT.AND UP0, UPT, UR43, 0x1, UPT ;  /* 0x000000012b00788c */ /* 0x000fe2000bf01270 */
[----:B--2---:R-:W-:Y:S01]  /*1350*/  SHF.L.U32 R0, R0, R93, RZ ;  /* 0x0000005d00007219 */ /* 0x004fe200000006ff */
[----:B------:R-:W-:Y:S01]  /*1360*/  ULDC UR4, c[0x0][0x284] ;  /* 0x0000a10000047ab9 */ /* 0x000fe20000000800 */
[----:B------:R-:W-:Y:S01]  /*1370*/  LOP3.LUT R88, R88, R11, RZ, 0xfc, !PT ;  /* 0x0000000b58587212 */ /* 0x000fe200078efcff */
[----:B------:R-:W-:Y:S01]  /*1380*/  USEL UR44, UR43, 0x1, UP0 ;  /* 0x000000012b2c7887 */ /* 0x000fe20008000000 */
[----:B------:R-:W-:Y:S01]  /*1390*/  SHF.L.U32 R93, R4, R93, RZ ;  /* 0x0000005d045d7219 */ /* 0x000fe200000006ff */
[----:B------:R-:W-:Y:S01]  /*13a0*/  IMAD.SHL.U32 R98, R98, 0x2, RZ ;  /* 0x0000000262627824 */ /* 0x000fe200078e00ff */
[----:B------:R-:W-:Y:S01]  /*13b0*/  LOP3.LUT R118, R18, 0x1, RZ, 0xfc, !PT ;  /* 0x0000000112767812 */ /* 0x000fe200078efcff */
[----:B------:R-:W-:Y:S01]  /*13c0*/  VIADD R102, R3, UR4 ;  /* 0x0000000403667c36 */ /* 0x000fe20008000000 */
[C-C-:B---3--:R-:W-:Y:S01]  /*13d0*/  SHF.L.U64.HI R94, R96.reuse, 0x7, R97.reuse ;  /* 0x00000007605e7819 */ /* 0x148fe20000010261 */
[----:B------:R-:W-:Y:S01]  /*13e0*/  IMAD.MOV.U32 R89, RZ, RZ, RZ ;  /* 0x000000ffff597224 */ /* 0x000fe200078e00ff */
[C---:B------:R-:W-:Y:S01]  /*13f0*/  SHF.L.U64.HI R95, R96.reuse, 0x3, R97 ;  /* 0x00000003605f7819 */ /* 0x040fe20000010261 */
[C---:B------:R-:W-:Y:S01]  /*1400*/  IMAD.SHL.U32 R97, R96.reuse, 0x80, RZ ;  /* 0x0000008060617824 */ /* 0x040fe200078e00ff */
[----:B------:R-:W-:Y:S01]  /*1410*/  SHF.R.U32.HI R99, RZ, 0x7, R99 ;  /* 0x00000007ff637819 */ /* 0x000fe20000011663 */
[----:B------:R-:W-:Y:S01]  /*1420*/  IMAD.SHL.U32 R96, R96, 0x8, RZ ;  /* 0x0000000860607824 */ /* 0x000fe200078e00ff */
[----:B------:R-:W-:Y:S01]  /*1430*/  LOP3.LUT R101, RZ, R0, RZ, 0x33, !PT ;  /* 0x00000000ff657212 */ /* 0x000fe200078e33ff */
[----:B------:R-:W-:Y:S01]  /*1440*/  UIADD3 UR44, UR43, -UR44, URZ ;  /* 0x8000002c2b2c7290 */ /* 0x000fe2000fffe03f */
[----:B0-----:R-:W-:Y:S01]  /*1450*/  VIADD R100, R100, 0xffffffff ;  /* 0xffffffff64647836 */ /* 0x001fe20000000000 */
[----:B------:R-:W-:Y:S01]  /*1460*/  UMOV UR40, URZ ;  /* 0x0000003f00287c82 */ /* 0x000fe20008000000 */
[----:B------:R-:W-:-:S09]  /*1470*/  UMOV UR42, URZ ;  /* 0x0000003f002a7c82 */ /* 0x000fd20008000000 */
.L_x_160:
[----:B0-----:R-:W0:Y:S01]  /*1480*/  SHFL.IDX PT, R0, R99, RZ, 0x1f ;  /* 0x00001fff63007589 */ /* 0x001e2200000e0000 */
[----:B-1----:R-:W1:Y:S01]  /*1490*/  S2UR UR7, SR_CgaCtaId ;  /* 0x00000000000779c3 */ /* 0x002e620000008800 */
[----:B------:R-:W-:Y:S01]  /*14a0*/  UMOV UR6, 0x400 ;  /* 0x0000040000067882 */ /* 0x000fe20000000000 */
[----:B0-----:R-:W-:Y:S01]  /*14b0*/  R2UR UR4, R0 ;  /* 0x00000000000472ca */ /* 0x001fe200000e0000 */
[----:B-1----:R-:W-:-:S12]  /*14c0*/  ULEA UR6, UR7, UR6, 0x18 ;  /* 0x0000000607067291 */ /* 0x002fd8000f8ec03f */
[----:B------:R-:W-:-:S04]  /*14d0*/  ULEA.HI UR5, UR4, UR4, URZ, 0x1 ;  /* 0x0000000404057291 */ /* 0x000fc8000f8f083f */
[----:B------:R-:W-:-:S04]  /*14e0*/  ULOP3.LUT UR5, UR5, 0x7fffe, URZ, 0xc0, !UPT ;  /* 0x0007fffe05057892 */ /* 0x000fc8000f8ec03f */
[----:B------:R-:W-:-:S03]  /*14f0*/  UIADD3 UR5, UR4, -UR5, URZ ;  /* 0x8000000504057290 */ /* 0x000fc6000fffe03f */
[----:B------:R-:W-:Y:S01]  /*1500*/  ULDC UR4, c[0x0][0x28c] ;  /* 0x0000a30000047ab9 */ /* 0x000fe20000000800 */
[----:B------:R-:W-:Y:S01]  /*1510*/  ULEA UR5, UR5, UR6, 0xd ;  /* 0x0000000605057291 */ /* 0x000fe2000f8e683f */
[----:B------:R-:W-:-:S03]  /*1520*/  ISETP.LT.AND P0, PT, RZ, UR4, PT ;  /* 0x00000004ff007c0c */ /* 0x000fc6000bf01270 */
[----:B------:R-:W-:-:S04]  /*1530*/  UIADD3 UR5, UR5, 0x100, URZ ;  /* 0x0000010005057890 */ /* 0x000fc8000fffe03f */
[----:B------:R-:W-:-:S04]  /*1540*/  USHF.R.U32.HI UR5, URZ, 0x4, UR5 ;  /* 0x000000043f057899 */ /* 0x000fc80008011605 */
[----:B------:R-:W-:-:S04]  /*1550*/  ULOP3.LUT UR5, UR5, 0x3fff, URZ, 0xc0, !UPT ;  /* 0x00003fff05057892 */ /* 0x000fc8000f8ec03f */
[----:B------:R-:W-:Y:S01]  /*1560*/  ULOP3.LUT UR45, UR5, 0x10000, URZ, 0xfc, !UPT ;  /* 0x00010000052d7892 */ /* 0x000fe2000f8efc3f */
[----:B--2345:R-:W-:Y:S11]  /*1570*/  @P0 BRA `(.L_x_17) ;  /* 0x0000000000400947 */ /* 0x03cff60003800000 */
[----:B------:R-:W-:Y:S01]  /*1580*/  MOV R0, 0x0 ;  /* 0x0000000000007802 */ /* 0x000fe20000000f00 */
[----:B------:R-:W-:Y:S01]  /*1590*/  ULDC.64 UR4, c[0x4][0x68] ;  /* 0x01001a0000047ab9 */ /* 0x000fe20000000a00 */
[----:B------:R-:W-:Y:S01]  /*15a0*/  ULDC.64 UR6, c[0x4][0x8] ;  /* 0x0100020000067ab9 */ /* 0x000fe20000000a00 */
[----:B------:R-:W-:Y:S01]  /*15b0*/  IMAD.U32 R4, RZ, RZ, UR4 ;  /* 0x00000004ff047e24 */ /* 0x000fe2000f8e00ff */
[----:B------:R0:W1:Y:S01]  /*15c0*/  LDC.64 R14, c[0x4][R0] ;  /* 0x01000000000e7b82 */ /* 0x0000620000000a00 */
[----:B------:R-:W-:Y:S01]  /*15d0*/  IMAD.U32 R5, RZ, RZ, UR5 ;  /* 0x00000005ff057e24 */ /* 0x000fe2000f8e00ff */
[----:B------:R-:W-:Y:S01]  /*15e0*/  ULDC.64 UR4, c[0x4][0x70] ;  /* 0x01001c0000047ab9 */ /* 0x000fe20000000a00 */
[----:B------:R-:W-:Y:S02]  /*15f0*/  IMAD.U32 R10, RZ, RZ, UR6 ;  /* 0x00000006ff0a7e24 */ /* 0x000fe4000f8e00ff */
[----:B------:R-:W-:Y:S02]  /*1600*/  IMAD.U32 R6, RZ, RZ, UR4 ;  /* 0x00000004ff067e24 */ /* 0x000fe4000f8e00ff */
[----:B------:R-:W-:-:S02]  /*1610*/  IMAD.U32 R7, RZ, RZ, UR5 ;  /* 0x00000005ff077e24 */ /* 0x000fc4000f8e00ff */
[----:B------:R-:W-:Y:S02]  /*1620*/  IMAD.U32 R11, RZ, RZ, UR7 ;  /* 0x00000007ff0b7e24 */ /* 0x000fe4000f8e00ff */
[----:B------:R-:W-:Y:S02]  /*1630*/  IMAD.MOV.U32 R8, RZ, RZ, 0x1e1 ;  /* 0x000001e1ff087424 */ /* 0x000fe400078e00ff */
[----:B------:R-:W-:Y:S02]  /*1640*/  IMAD.MOV.U32 R12, RZ, RZ, 0x1 ;  /* 0x00000001ff0c7424 */ /* 0x000fe400078e00ff */
[----:B0-----:R-:W-:-:S07]  /*1650*/  IMAD.MOV.U32 R13, RZ, RZ, RZ ;  /* 0x000000ffff0d7224 */ /* 0x001fce00078e00ff */
[----:B------:R-:W-:-:S07]  /*1660*/  LEPC R20, `(.L_x_17) ;  /* 0x000000001014794e */ /* 0x000fce0000000000 */
[----:B-1---5:R-:W-:Y:S05]  /*1670*/  CALL.ABS.NOINC R14 ;  /* 0x000000000e007343 */ /* 0x022fea0003c00000 */
.L_x_17:
[----:B------:R-:W-:-:S13]  /*1680*/  ISETP.NE.AND P0, PT, R118, 0x3, PT ;  /* 0x000000037600780c */ /* 0x000fda0003f05270 */
[----:B------:R-:W-:Y:S05]  /*1690*/  @!P0 BRA `(.L_x_18) ;  /* 0x0000000000048947 */ /* 0x000fea0003800000 */
[----:B------:R-:W-:Y:S01]  /*16a0*/  BPT.TRAP 0x1 ;  /* 0x000000040000795c */ /* 0x000fe20000300000 */
.L_x_18:
[----:B------:R-:W0:Y:S01]  /*16b0*/  S2UR UR5, SR_CgaCtaId ;  /* 0x00000000000579c3 */ /* 0x000e220000008800 */
[----:B------:R-:W-:Y:S01]  /*16c0*/  UMOV UR4, 0x400 ;  /* 0x0000040000047882 */ /* 0x000fe20000000000 */
[----:B------:R-:W-:Y:S02]  /*16d0*/  IMAD.U32 R0, RZ, RZ, UR40 ;  /* 0x00000028ff007e24 */ /* 0x000fe4000f8e00ff */
[----:B------:R-:W-:-:S03]  /*16e0*/  IMAD.U32 R3, RZ, RZ, UR42 ;  /* 0x0000002aff037e24 */ /* 0x000fc6000f8e00ff */
[----:B------:R-:W-:Y:S01]  /*16f0*/  SHF.L.U32 R0, R0, 0x1f, RZ ;  /* 0x0000001f00007819 */ /* 0x000fe200000006ff */
[----:B0-----:R-:W-:-:S06]  /*1700*/  ULEA UR4, UR5, UR4, 0x18 ;  /* 0x0000000405047291 */ /* 0x001fcc000f8ec03f */
[----:B------:R-:W-:-:S04]  /*1710*/  IMAD.U32 R6, RZ, RZ, UR4 ;  /* 0x00000004ff067e24 */ /* 0x000fc8000f8e00ff */
[----:B------:R-:W-:-:S04]  /*1720*/  IMAD R3, R3, 0x8, R6 ;  /* 0x0000000803037824 */ /* 0x000fc800078e0206 */
[----:B------:R0:W1:Y:S01]  /*1730*/  SYNCS.PHASECHK.TRANS64.TRYWAIT P1, [R3+URZ], R0 ;  /* 0x00000000030075a7 */ /* 0x000062000802017f */
[----:B------:R-:W-:Y:S05]  /*1740*/  @!P0 BRA `(.L_x_19) ;  /* 0x0000000000048947 */ /* 0x000fea0003800000 */
[----:B------:R-:W-:Y:S01]  /*1750*/  BPT.TRAP 0x1 ;  /* 0x000000040000795c */ /* 0x000fe20000300000 */
.L_x_19:
[----:B------:R-:W-:-:S05]  /*1760*/  IMAD.U32 R4, RZ, RZ, UR44 ;  /* 0x0000002cff047e24 */ /* 0x000fca000f8e00ff */
[----:B------:R-:W-:Y:S01]  /*1770*/  ISETP.GE.AND P2, PT, R4, 0x1, PT ;  /* 0x000000010400780c */ /* 0x000fe20003f46270 */
[----:B-1----:R-:W-:-:S12]  /*1780*/  @P1 BRA `(.L_x_20) ;  /* 0x0000000000081947 */ /* 0x002fd80003800000 */
[----:B------:R-:W1:Y:S02]  /*1790*/  SYNCS.PHASECHK.TRANS64.TRYWAIT P1, [R3+URZ], R0 ;  /* 0x00000000030075a7 */ /* 0x000e64000802017f */
[----:B-1----:R-:W-:Y:S05]  /*17a0*/  @!P1 BRA `(.L_x_21) ;  /* 0x0000007800789947 */ /* 0x002fea0003800000 */
.L_x_20:
[----:B------:R-:W-:Y:S05]  /*17b0*/  WARPSYNC.ALL ;  /* 0x0000000000007948 */ /* 0x000fea0003800000 */
[----:B------:R-:W-:Y:S01]  /*17c0*/  R2UR UR4, R6 ;  /* 0x00000000060472ca */ /* 0x000fe200000e0000 */
[----:B------:R-:W-:Y:S01]  /*17d0*/  ULEA UR8, UR42, UR45, 0xc ;  /* 0x0000002d2a087291 */ /* 0x000fe2000f8e603f */
[----:B------:R-:W-:Y:S01]  /*17e0*/  WARPGROUP.ARRIVE ;  /* 0x00000000000079c5 */ /* 0x000fe20000000000 */
[----:B------:R-:W-:Y:S01]  /*17f0*/  UMOV UR9, 0x40000040 ;  /* 0x4000004000097882 */ /* 0x000fe20000000000 */
[----:B------:R-:W-:Y:S01]  /*1800*/  UMOV UR11, 0x40000040 ;  /* 0x40000040000b7882 */ /* 0x000fe20000000000 */
[----:B------:R-:W-:Y:S01]  /*1810*/  UIADD3 UR12, UR8, 0x400, URZ ;  /* 0x00000400080c7890 */ /* 0x000fe2000fffe03f */
[----:B------:R-:W-:Y:S01]  /*1820*/  UMOV UR15, UR11 ;  /* 0x0000000b000f7c82 */ /* 0x000fe20008000000 */
[----:B------:R-:W-:Y:S01]  /*1830*/  UMOV UR13, 0x40000040 ;  /* 0x40000040000d7882 */ /* 0x000fe20000000000 */
[----:B------:R-:W-:-:S05]  /*1840*/  UIADD3 UR5, UR8, 0x402, URZ ;  /* 0x0000040208057890 */ /* 0x000fca000fffe03f */
[----:B------:R-:W-:-:S04]  /*1850*/  UIADD3 UR4, UR4, 0x20100, URZ ;  /* 0x0002010004047890 */ /* 0x000fc8000fffe03f */
[----:B------:R-:W-:-:S04]  /*1860*/  USHF.R.U32.HI UR4, URZ, 0x4, UR4 ;  /* 0x000000043f047899 */ /* 0x000fc80008011604 */
[----:B------:R-:W-:-:S04]  /*1870*/  ULOP3.LUT UR4, UR4, 0x3fff, URZ, 0xc0, !UPT ;  /* 0x00003fff04047892 */ /* 0x000fc8000f8ec03f */
[----:B------:R-:W-:-:S04]  /*1880*/  ULOP3.LUT UR4, UR4, 0x10000, URZ, 0xfc, !UPT ;  /* 0x0001000004047892 */ /* 0x000fc8000f8efc3f */
[----:B------:R-:W-:-:S07]  /*1890*/  ULEA UR6, UR42, UR4, 0xa ;  /* 0x000000042a067291 */ /* 0x000fce000f8e503f */
[----:B------:R-:W-:Y:S02]  /*18a0*/  UMOV UR10, UR6 ;  /* 0x00000006000a7c82 */ /* 0x000fe40008000000 */
[----:B------:R-:W-:Y:S01]  /*18b0*/  HGMMA.64x64x16.F32 R56, gdesc[UR8], RZ, !UPT, gsb0 ;  /* 0x00e00000083879f0 */ /* 0x000fe2000c0008ff */
[----:B------:R-:W-:Y:S01]  /*18c0*/  UMOV UR14, UR10 ;  /* 0x0000000a000e7c82 */ /* 0x000fe20008000000 */
[----:B------:R-:W-:Y:S01]  /*18d0*/  UIADD3 UR10, UR6, 0x206, URZ ;  /* 0x00000206060a7890 */ /* 0x000fe2000fffe03f */
[----:B------:R-:W-:Y:S01]  /*18e0*/  UMOV UR9, 0x40000040 ;  /* 0x4000004000097882 */ /* 0x000fe20000000000 */
[----:B------:R-:W-:Y:S01]  /*18f0*/  UMOV UR11, 0x40000040 ;  /* 0x40000040000b7882 */ /* 0x000fe20000000000 */
[----:B------:R-:W-:Y:S02]  /*1900*/  WARPGROUP.DEPBAR.LE gsb0, 0x0 ;  /* 0x00008000000079c5 */ /* 0x000fe40000010000 */
[----:B------:R-:W-:-:S06]  /*1910*/  WARPGROUP.ARRIVE ;  /* 0x00000000000079c5 */ /* 0x000fcc0000000000 */
[----:B------:R-:W-:Y:S01]  /*1920*/  HGMMA.64x64x16.F32 R24, gdesc[UR12], RZ, !UPT, gsb0 ;  /* 0x00e000000c1879f0 */ /* 0x000fe2000c0008ff */
[----:B------:R-:W-:Y:S02]  /*1930*/  UIADD3 UR12, UR8, 0x2, URZ ;  /* 0x00000002080c7890 */ /* 0x000fe4000fffe03f */
[----:B------:R-:W-:Y:S01]  /*1940*/  UIADD3 UR14, UR6, 0x2, URZ ;  /* 0x00000002060e7890 */ /* 0x000fe2000fffe03f */
[----:B------:R-:W-:Y:S01]  /*1950*/  UMOV UR13, 0x40000040 ;  /* 0x40000040000d7882 */ /* 0x000fe20000000000 */
[----:B------:R-:W-:Y:S01]  /*1960*/  UMOV UR15, 0x40000040 ;  /* 0x40000040000f7882 */ /* 0x000fe20000000000 */
[----:B------:R-:W-:Y:S02]  /*1970*/  WARPGROUP.DEPBAR.LE gsb0, 0x0 ;  /* 0x00008000000079c5 */ /* 0x000fe40000010000 */
[----:B------:R-:W-:-:S06]  /*1980*/  WARPGROUP.ARRIVE ;  /* 0x00000000000079c5 */ /* 0x000fcc0000000000 */
[----:B------:R-:W-:Y:S01]  /*1990*/  HGMMA.64x64x16.F32 R56, gdesc[UR12], R56, gsb0 ;  /* 0x00e000000c3879f0 */ /* 0x000fe20008000838 */
[----:B------:R-:W-:Y:S01]  /*19a0*/  UMOV UR12, UR5 ;  /* 0x00000005000c7c82 */ /* 0x000fe20008000000 */
[----:B------:R-:W-:Y:S01]  /*19b0*/  UMOV UR13, 0x40000040 ;  /* 0x40000040000d7882 */ /* 0x000fe20000000000 */
[----:B------:R-:W-:Y:S01]  /*19c0*/  UIADD3 UR5, UR8, 0x404, URZ ;  /* 0x0000040408057890 */ /* 0x000fe2000fffe03f */
[----:B------:R-:W-:Y:S02]  /*19d0*/  WARPGROUP.DEPBAR.LE gsb0, 0x0 ;  /* 0x00008000000079c5 */ /* 0x000fe40000010000 */
[----:B------:R-:W-:-:S06]  /*19e0*/  WARPGROUP.ARRIVE ;  /* 0x00000000000079c5 */ /* 0x000fcc0000000000 */
[----:B------:R-:W-:Y:S01]  /*19f0*/  HGMMA.64x64x16.F32 R24, gdesc[UR12], R24, gsb0 ;  /* 0x00e000000c1879f0 */ /* 0x000fe20008000818 */
        /* <DEDUP_REMOVED lines=56> */
[----:B------:R-:W-:Y:S01]  /*1d80*/  UIADD3 UR6, UR8, 0xc06, URZ ;  /* 0x00000c0608067890 */ /* 0x000fe2000fffe03f */
[----:B------:R-:W-:Y:S02]  /*1d90*/  WARPGROUP.DEPBAR.LE gsb0, 0x0 ;  /* 0x00008000000079c5 */ /* 0x000fe40000010000 */
[----:B------:R-:W-:-:S06]  /*1da0*/  WARPGROUP.ARRIVE ;  /* 0x00000000000079c5 */ /* 0x000fcc0000000000 */
[----:B------:R-:W-:Y:S01]  /*1db0*/  HGMMA.64x64x16.F32 R56, gdesc[UR12], R56, gsb0 ;  /* 0x00e000000c3879f0 */ /* 0x000fe20008000838 */
[----:B------:R-:W-:Y:S01]  /*1dc0*/  UMOV UR12, UR5 ;  /* 0x00000005000c7c82 */ /* 0x000fe20008000000 */
[----:B------:R-:W-:Y:S01]  /*1dd0*/  UMOV UR13, 0x40000040 ;  /* 0x40000040000d7882 */ /* 0x000fe20000000000 */
[----:B------:R-:W-:-:S07]  /*1de0*/  UIADD3 UR5, UR8, 0x806, URZ ;  /* 0x0000080608057890 */ /* 0x000fce000fffe03f */
[----:B------:R-:W-:Y:S01]  /*1df0*/  UMOV UR8, UR5 ;  /* 0x0000000500087c82 */ /* 0x000fe20008000000 */
[----:B------:R-:W-:Y:S02]  /*1e00*/  WARPGROUP.DEPBAR.LE gsb0, 0x0 ;  /* 0x00008000000079c5 */ /* 0x000fe40000010000 */
[----:B------:R-:W-:-:S06]  /*1e10*/  WARPGROUP.ARRIVE ;  /* 0x00000000000079c5 */ /* 0x000fcc0000000000 */
[----:B------:R-:W-:Y:S03]  /*1e20*/  HGMMA.64x64x16.F32 R24, gdesc[UR12], R24, gsb0 ;  /* 0x00e000000c1879f0 */ /* 0x000fe60008000818 */
[----:B------:R-:W-:Y:S02]  /*1e30*/  WARPGROUP.DEPBAR.LE gsb0, 0x0 ;  /* 0x00008000000079c5 */ /* 0x000fe40000010000 */
[----:B------:R-:W-:-:S06]  /*1e40*/  WARPGROUP.ARRIVE ;  /* 0x00000000000079c5 */ /* 0x000fcc0000000000 */
[----:B------:R-:W-:Y:S01]  /*1e50*/  HGMMA.64x64x16.F32 R56, gdesc[UR8], R56, gsb0 ;  /* 0x00e00000083879f0 */ /* 0x000fe20008000838 */
[----:B------:R-:W-:Y:S01]  /*1e60*/  UMOV UR8, UR6 ;  /* 0x0000000600087c82 */ /* 0x000fe20008000000 */
[----:B------:R-:W-:Y:S01]  /*1e70*/  UMOV UR9, 0x40000040 ;  /* 0x4000004000097882 */ /* 0x000fe20000000000 */
[----:B------:R-:W-:Y:S02]  /*1e80*/  WARPGROUP.DEPBAR.LE gsb0, 0x0 ;  /* 0x00008000000079c5 */ /* 0x000fe40000010000 */
[----:B------:R-:W-:-:S06]  /*1e90*/  WARPGROUP.ARRIVE ;  /* 0x00000000000079c5 */ /* 0x000fcc0000000000 */
[----:B------:R-:W-:Y:S03]  /*1ea0*/  HGMMA.64x64x16.F32 R24, gdesc[UR8], R24, gsb0 ;  /* 0x00e00000081879f0 */ /* 0x000fe60008000818 */
[----:B------:R-:W-:Y:S02]  /*1eb0*/  WARPGROUP.DEPBAR.LE gsb0, 0x0 ;  /* 0x00008000000079c5 */ /* 0x000fe40000010000 */
[----:B------:R-:W-:Y:S05]  /*1ec0*/  @!P2 BRA `(.L_x_22) ;  /* 0x000000080058a947 */ /* 0x000fea0003800000 */
[----:B------:R-:W-:Y:S01]  /*1ed0*/  UIADD3 UR5, UR42, 0x1, URZ ;  /* 0x000000012a057890 */ /* 0x000fe2000fffe03f */
[----:B01----:R-:W-:Y:S02]  /*1ee0*/  IMAD.U32 R0, RZ, RZ, UR44 ;  /* 0x0000002cff007e24 */ /* 0x003fe4000f8e00ff */
[----:B------:R-:W-:Y:S01]  /*1ef0*/  IMAD.U32 R3, RZ, RZ, UR42 ;  /* 0x0000002aff037e24 */ /* 0x000fe2000f8e00ff */
[----:B------:R-:W-:-:S04]  /*1f00*/  UISETP.NE.AND UP0, UPT, UR5, 0x2, UPT ;  /* 0x000000020500788c */ /* 0x000fc8000bf05270 */
[----:B------:R-:W-:Y:S02]  /*1f10*/  USEL UR6, URZ, 0x1, UP0 ;  /* 0x000000013f067887 */ /* 0x000fe40008000000 */
[----:B------:R-:W-:Y:S02]  /*1f20*/  USEL UR5, UR5, URZ, UP0 ;  /* 0x0000003f05057287 */ /* 0x000fe40008000000 */
[----:B------:R-:W-:-:S06]  /*1f30*/  ULOP3.LUT UR6, UR40, UR6, URZ, 0x3c, !UPT ;  /* 0x0000000628067292 */ /* 0x000fcc000f8e3c3f */
[----:B------:R-:W-:-:S07]  /*1f40*/  IMAD.U32 R7, RZ, RZ, UR6 ;  /* 0x00000006ff077e24 */ /* 0x000fce000f8e00ff */
.L_x_29:
[----:B------:R-:W-:Y:S05]  /*1f50*/  @!P0 BRA `(.L_x_23) ;  /* 0x0000000000048947 */ /* 0x000fea0003800000 */
[----:B------:R-:W-:Y:S01]  /*1f60*/  BPT.TRAP 0x1 ;  /* 0x000000040000795c */ /* 0x000fe20000300000 */
.L_x_23:
[----:B------:R-:W0:Y:S01]  /*1f70*/  S2UR UR7, SR_CgaCtaId ;  /* 0x00000000000779c3 */ /* 0x000e220000008800 */
[----:B------:R-:W-:Y:S01]  /*1f80*/  UMOV UR6, 0x400 ;  /* 0x0000040000067882 */ /* 0x000fe20000000000 */
[----:B------:R-:W-:Y:S01]  /*1f90*/  IMAD.U32 R5, RZ, RZ, UR5 ;  /* 0x00000005ff057e24 */ /* 0x000fe2000f8e00ff */
[----:B------:R-:W-:Y:S01]  /*1fa0*/  SHF.L.U32 R4, R7, 0x1f, RZ ;  /* 0x0000001f07047819 */ /* 0x000fe200000006ff */
[----:B0-----:R-:W-:-:S06]  /*1fb0*/  ULEA UR6, UR7, UR6, 0x18 ;  /* 0x0000000607067291 */ /* 0x001fcc000f8ec03f */
[----:B------:R-:W-:-:S04]  /*1fc0*/  IMAD.U32 R6, RZ, RZ, UR6 ;  /* 0x00000006ff067e24 */ /* 0x000fc8000f8e00ff */
[----:B------:R-:W-:-:S04]  /*1fd0*/  IMAD R5, R5, 0x8, R6 ;  /* 0x0000000805057824 */ /* 0x000fc800078e0206 */
[----:B------:R0:W1:Y:S01]  /*1fe0*/  SYNCS.PHASECHK.TRANS64.TRYWAIT P1, [R5+URZ], R4 ;  /* 0x00000004050075a7 */ /* 0x000062000802017f */
[----:B------:R-:W-:Y:S05]  /*1ff0*/  @!P0 BRA `(.L_x_24) ;  /* 0x0000000000048947 */ /* 0x000fea0003800000 */
[----:B------:R-:W-:Y:S01]  /*2000*/  BPT.TRAP 0x1 ;  /* 0x000000040000795c */ /* 0x000fe20000300000 */
.L_x_24:
[----:B-1----:R-:W-:Y:S05]  /*2010*/  @P1 BRA `(.L_x_25) ;  /* 0x0000000000081947 */ /* 0x002fea0003800000 */
[----:B------:R-:W1:Y:S02]  /*2020*/  SYNCS.PHASECHK.TRANS64.TRYWAIT P1, [R5+URZ], R4 ;  /* 0x00000004050075a7 */ /* 0x000e64000802017f */
[----:B-1----:R-:W-:Y:S05]  /*2030*/  @!P1 BRA `(.L_x_26) ;  /* 0x0000007000689947 */ /* 0x002fea0003800000 */
.L_x_25:
[----:B------:R-:W-:Y:S01]  /*2040*/  ULEA UR8, UR5, UR4, 0xa ;  /* 0x0000000405087291 */ /* 0x000fe2000f8e503f */
[----:B------:R-:W-:Y:S01]  /*2050*/  WARPGROUP.ARRIVE ;  /* 0x00000000000079c5 */ /* 0x000fe20000000000 */
[----:B------:R-:W-:Y:S01]  /*2060*/  ULEA UR6, UR5, UR45, 0xc ;  /* 0x0000002d05067291 */ /* 0x000fe2000f8e603f */
[----:B------:R-:W-:Y:S01]  /*2070*/  UMOV UR15, 0x40000040 ;  /* 0x40000040000f7882 */ /* 0x000fe20000000000 */
[----:B------:R-:W-:Y:S02]  /*2080*/  UMOV UR13, 0x40000040 ;  /* 0x40000040000d7882 */ /* 0x000fe40000000000 */
[----:B------:R-:W-:Y:S01]  /*2090*/  UIADD3 UR7, UR6, 0x400, URZ ;  /* 0x0000040006077890 */ /* 0x000fe2000fffe03f */
[----:B------:R-:W-:Y:S02]  /*20a0*/  UMOV UR14, UR8 ;  /* 0x00000008000e7c82 */ /* 0x000fe40008000000 */
[----:B------:R-:W-:Y:S01]  /*20b0*/  UMOV UR12, UR6 ;  /* 0x00000006000c7c82 */ /* 0x000fe20008000000 */
[----:B------:R-:W-:Y:S01]  /*20c0*/  UIADD3 UR10, UR8, 0x206, URZ ;  /* 0x00000206080a7890 */ /* 0x000fe2000fffe03f */
[----:B------:R-:W-:Y:S01]  /*20d0*/  HGMMA.64x64x16.F32 R56, gdesc[UR12], R56, gsb0 ;  /* 0x00e000000c3879f0 */ /* 0x000fe20008000838 */
[----:B------:R-:W-:Y:S01]  /*20e0*/  UMOV UR13, 0x40000040 ;  /* 0x40000040000d7882 */ /* 0x000fe20000000000 */
[----:B------:R-:W-:Y:S01]  /*20f0*/  UMOV UR12, UR7 ;  /* 0x00000007000c7c82 */ /* 0x000fe20008000000 */
[----:B------:R-:W-:Y:S01]  /*2100*/  UIADD3 UR7, UR6, 0x402, URZ ;  /* 0x0000040206077890 */ /* 0x000fe2000fffe03f */
[----:B------:R-:W-:Y:S01]  /*2110*/  UMOV UR11, 0x40000040 ;  /* 0x40000040000b7882 */ /* 0x000fe20000000000 */
[----:B------:R-:W-:Y:S01]  /*2120*/  UMOV UR9, 0x40000040 ;  /* 0x4000004000097882 */ /* 0x000fe20000000000 */
[----:B------:R-:W-:-:S02]  /*2130*/  WARPGROUP.DEPBAR.LE gsb0, 0x0 ;  /* 0x00008000000079c5 */ /* 0x000fc40000010000 */
        /* <DEDUP_REMOVED lines=71> */
[----:B------:R-:W-:Y:S02]  /*25b0*/  UIADD3 UR8, UR6, 0x806, URZ ;  /* 0x0000080606087890 */ /* 0x000fe4000fffe03f */
[----:B------:R-:W-:Y:S01]  /*25c0*/  UIADD3 UR6, UR6, 0xc06, URZ ;  /* 0x00000c0606067890 */ /* 0x000fe2000fffe03f */
        /* <DEDUP_REMOVED lines=18> */
[----:B------:R-:W-:Y:S01]  /*26f0*/  BPT.TRAP 0x1 ;  /* 0x000000040000795c */ /* 0x000fe20000300000 */
.L_x_27:
[----:B------:R-:W-:-:S13]  /*2700*/  ISETP.NE.AND P1, PT, R19, RZ, PT ;  /* 0x000000ff1300720c */ /* 0x000fda0003f25270 */
[----:B01----:R-:W-:-:S04]  /*2710*/  @P1 IMAD R4, R3, 0x8, R6 ;  /* 0x0000000803041824 */ /* 0x003fc800078e0206 */
[----:B------:R-:W-:-:S05]  /*2720*/  @P1 VIADD R5, R4, 0x10 ;  /* 0x0000001004051836 */ /* 0x000fca0000000000 */
[----:B------:R-:W-:-:S04]  /*2730*/  @P1 PRMT R5, R22, 0x654, R5 ;  /* 0x0000065416051816 */ /* 0x000fc80000000005 */
[----:B------:R0:W-:Y:S01]  /*2740*/  @P1 SYNCS.ARRIVE.TRANS64.RED.A1T0 RZ, [R5+URZ], RZ ;  /* 0x000000ff05ff19a7 */ /* 0x0001e2000810043f */
[----:B------:R-:W-:-:S13]  /*2750*/  ISETP.GT.U32.AND P1, PT, R18, 0x1, PT ;  /* 0x000000011200780c */ /* 0x000fda0003f24070 */
[----:B0-----:R-:W-:Y:S05]  /*2760*/  @P1 BRA `(.L_x_28) ;  /* 0x0000000000041947 */ /* 0x001fea0003800000 */
[----:B------:R-:W-:Y:S01]  /*2770*/  BPT.TRAP 0x1 ;  /* 0x000000040000795c */ /* 0x000fe20000300000 */
.L_x_28:
[----:B------:R-:W-:Y:S01]  /*2780*/  UIADD3 UR5, UR5, 0x1, URZ ;  /* 0x0000000105057890 */ /* 0x000fe2000fffe03f */
[C---:B------:R-:W-:Y:S01]  /*2790*/  ISETP.GT.AND P2, PT, R0.reuse, 0x1, PT ;  /* 0x000000010000780c */ /* 0x040fe20003f44270 */
[----:B------:R-:W-:Y:S02]  /*27a0*/  VIADD R3, R3, 0x1 ;  /* 0x0000000103037836 */ /* 0x000fe40000000000 */
[----:B------:R-:W-:Y:S01]  /*27b0*/  UISETP.NE.AND UP0, UPT, UR5, 0x2, UPT ;  /* 0x000000020500788c */ /* 0x000fe2000bf05270 */
[----:B------:R-:W-:Y:S02]  /*27c0*/  VIADD R0, R0, 0xffffffff ;  /* 0xffffffff00007836 */ /* 0x000fe40000000000 */
[C---:B------:R-:W-:Y:S01]  /*27d0*/  ISETP.NE.AND P1, PT, R3.reuse, 0x2, PT ;  /* 0x000000020300780c */ /* 0x040fe20003f25270 */
[----:B------:R-:W-:Y:S02]  /*27e0*/  USEL UR6, URZ, 0x1, UP0 ;  /* 0x000000013f067887 */ /* 0x000fe40008000000 */
[----:B------:R-:W-:Y:S01]  /*27f0*/  USEL UR5, UR5, URZ, UP0 ;  /* 0x0000003f05057287 */ /* 0x000fe20008000000 */
[----:B------:R-:W-:-:S03]  /*2800*/  SEL R3, R3, RZ, P1 ;  /* 0x000000ff03037207 */ /* 0x000fc60000800000 */
[----:B------:R-:W-:Y:S01]  /*2810*/  LOP3.LUT R7, R7, UR6, RZ, 0x3c, !PT ;  /* 0x0000000607077c12 */ /* 0x000fe2000f8e3cff */
[----:B------:R-:W-:Y:S07]  /*2820*/  @P2 BRA `(.L_x_29) ;  /* 0xfffffff400c82947 */ /* 0x000fee000383ffff */
.L_x_22:
[----:B01----:R-:W0:Y:S02]  /*2830*/  LDC R0, c[0x0][0x28c] ;  /* 0x0000a300ff007b82 */ /* 0x003e240000000800 */
[----:B0-----:R-:W-:-:S13]  /*2840*/  ISETP.GE.AND P1, PT, R0, 0x1, PT ;  /* 0x000000010000780c */ /* 0x001fda0003f26270 */
[----:B------:R-:W-:Y:S05]  /*2850*/  @!P1 BRA `(.L_x_30) ;  /* 0x0000000000389947 */ /* 0x000fea0003800000 */
[----:B------:R-:W-:Y:S05]  /*2860*/  @!P0 BRA `(.L_x_31) ;  /* 0x0000000000048947 */ /* 0x000fea0003800000 */
[----:B------:R-:W-:Y:S01]  /*2870*/  BPT.TRAP 0x1 ;  /* 0x000000040000795c */ /* 0x000fe20000300000 */
.L_x_31:
[----:B------:R-:W-:-:S13]  /*2880*/  ISETP.NE.AND P0, PT, R19, RZ, PT ;  /* 0x000000ff1300720c */ /* 0x000fda0003f05270 */
[----:B------:R-:W-:-:S05]  /*2890*/  VOTEU.ANY UP0, P0 ;  /* 0x00000000003f7886 */ /* 0x000fca0000000100 */
[----:B------:R-:W-:-:S06]  /*28a0*/  @UP0 UIADD3 UR4, UR44, UR42, URZ ;  /* 0x0000002a2c040290 */ /* 0x000fcc000fffe03f */
[----:B------:R-:W-:-:S04]  /*28b0*/  IMAD.U32 R0, RZ, RZ, UR4 ;  /* 0x00000004ff007e24 */ /* 0x000fc8000f8e00ff */
[----:B------:R-:W-:-:S05]  /*28c0*/  @P0 IMAD.SHL.U32 R0, R0, 0x8, RZ ;  /* 0x0000000800000824 */ /* 0x000fca00078e00ff */
[----:B------:R-:W-:-:S04]  /*28d0*/  @P0 LOP3.LUT R0, R0, 0x8, RZ, 0xc0, !PT ;  /* 0x0000000800000812 */ /* 0x000fc800078ec0ff */
[----:B------:R-:W-:-:S04]  /*28e0*/  @P0 IADD3 R3, R6, 0x10, R0 ;  /* 0x0000001006030810 */ /* 0x000fc80007ffe000 */
[----:B------:R-:W-:-:S04]  /*28f0*/  @P0 PRMT R3, R22, 0x654, R3 ;  /* 0x0000065416030816 */ /* 0x000fc80000000003 */
[----:B------:R0:W-:Y:S01]  /*2900*/  @P0 SYNCS.ARRIVE.TRANS64.RED.A1T0 RZ, [R3+URZ], RZ ;  /* 0x000000ff03ff09a7 */ /* 0x0001e2000810043f */
[----:B------:R-:W-:-:S13]  /*2910*/  ISETP.GT.U32.AND P0, PT, R18, 0x1, PT ;  /* 0x000000011200780c */ /* 0x000fda0003f04070 */
[----:B0-----:R-:W-:Y:S05]  /*2920*/  @P0 BRA `(.L_x_30) ;  /* 0x0000000000040947 */ /* 0x001fea0003800000 */
[----:B------:R-:W-:Y:S01]  /*2930*/  BPT.TRAP 0x1 ;  /* 0x000000040000795c */ /* 0x000fe20000300000 */
.L_x_30:
[----:B------:R-:W-:Y:S01]  /*2940*/  IMAD.SHL.U32 R103, R103, 0x40, RZ ;  /* 0x0000004067677824 */ /* 0x000fe200078e00ff */
[----:B------:R-:W-:Y:S01]  /*2950*/  ULDC UR6, c[0x0][0x288] ;  /* 0x0000a20000067ab9 */ /* 0x000fe20000000800 */
[----:B------:R-:W-:Y:S01]  /*2960*/  SHF.R.S32.HI R21, RZ, 0x1f, R23 ;  /* 0x0000001fff157819 */ /* 0x000fe20000011417 */
[----:B------:R-:W-:Y:S01]  /*2970*/  IMAD.SHL.U32 R3, R111, 0x100, RZ ;  /* 0x000001006f037824 */ /* 0x000fe200078e00ff */
[----:B------:R-:W-:Y:S01]  /*2980*/  ULDC.64 UR4, c[0x0][0x5d0] ;  /* 0x0001740000047ab9 */ /* 0x000fe20000000a00 */
[----:B------:R-:W-:Y:S01]  /*2990*/  LOP3.LUT R10, R103, 0x6, R98, 0xf8, !PT ;  /* 0x00000006670a7812 */ /* 0x000fe200078ef862 */
[----:B------:R-:W-:Y:S01]  /*29a0*/  IMAD.WIDE R110, R111, 0x100, R88 ;  /* 0x000001006f6e7825 */ /* 0x000fe200078e0258 */
[----:B------:R-:W-:Y:S01]  /*29b0*/  ISETP.GE.AND P0, PT, R103, UR6, PT ;  /* 0x0000000667007c0c */ /* 0x000fe2000bf06270 */
[----:B------:R-:W-:Y:S01]  /*29c0*/  ULDC UR6, c[0x0][0x284] ;  /* 0x0000a10000067ab9 */ /* 0x000fe20000000800 */
[----:B------:R-:W-:Y:S01]  /*29d0*/  SHF.R.S32.HI R11, RZ, 0x1f, R10 ;  /* 0x0000001fff0b7819 */ /* 0x000fe2000001140a */
[----:B------:R-:W-:Y:S01]  /*29e0*/  IMAD R0, R21, UR4, RZ ;  /* 0x0000000415007c24 */ /* 0x000fe2000f8e02ff */
[----:B------:R-:W-:-:S03]  /*29f0*/  ISETP.GE.OR P0, PT, R3, UR6, P0 ;  /* 0x0000000603007c0c */ /* 0x000fc60008706670 */
[C---:B------:R-:W-:Y:S02]  /*2a00*/  IMAD R7, R23.reuse, UR5, R0 ;  /* 0x0000000517077c24 */ /* 0x040fe4000f8e0200 */
[----:B------:R-:W-:Y:S01]  /*2a10*/  IMAD.WIDE.U32 R4, R23, UR4, R10 ;  /* 0x0000000417047c25 */ /* 0x000fe2000f8e000a */
[----:B------:R-:W-:-:S03]  /*2a20*/  ULDC.64 UR4, c[0x0][0x5c8] ;  /* 0x0001720000047ab9 */ /* 0x000fc60000000a00 */
[----:B------:R-:W-:Y:S02]  /*2a30*/  IMAD R9, R111, UR4, RZ ;  /* 0x000000046f097c24 */ /* 0x000fe4000f8e02ff */
[----:B------:R-:W-:Y:S02]  /*2a40*/  IMAD.IADD R5, R5, 0x1, R7 ;  /* 0x0000000105057824 */ /* 0x000fe400078e0207 */
[C---:B------:R-:W-:Y:S02]  /*2a50*/  IMAD R9, R110.reuse, UR5, R9 ;  /* 0x000000056e097c24 */ /* 0x040fe4000f8e0209 */
[----:B------:R-:W-:-:S04]  /*2a60*/  IMAD.WIDE.U32 R112, R110, UR4, R4 ;  /* 0x000000046e707c25 */ /* 0x000fc8000f8e0004 */
[----:B------:R-:W-:Y:S01]  /*2a70*/  IMAD.MOV.U32 R0, RZ, RZ, -0x1 ;  /* 0xffffffffff007424 */ /* 0x000fe200078e00ff */
[----:B------:R-:W-:Y:S06]  /*2a80*/  @P0 BRA `(.L_x_32) ;  /* 0x0000004800980947 */ /* 0x000fec0003800000 */
[----:B-----5:R-:W-:Y:S01]  /*2a90*/  FSETP.NEU.AND P1, PT, R91, RZ, PT ;  /* 0x000000ff5b00720b */ /* 0x020fe20003f2d000 */
[----:B------:R-:W-:Y:S01]  /*2aa0*/  IMAD.IADD R4, R92, 0x1, -R103 ;  /* 0x000000015c047824 */ /* 0x000fe200078e0a67 */
[----:B------:R-:W-:Y:S01]  /*2ab0*/  BSSY B0, `(.L_x_32) ;  /* 0x00004a3000007945 */ /* 0x000fe20003800000 */
[----:B------:R-:W-:Y:S02]  /*2ac0*/  IMAD.IADD R3, R102, 0x1, -R3 ;  /* 0x0000000166037824 */ /* 0x000fe400078e0a03 */
[----:B------:R-:W-:Y:S01]  /*2ad0*/  IMAD.IADD R115, R113, 0x1, R9 ;  /* 0x0000000171737824 */ /* 0x000fe200078e0209 */
[----:B------:R-:W-:-:S04]  /*2ae0*/  ISETP.GT.AND P6, PT, R4, RZ, PT ;  /* 0x000000ff0400720c */ /* 0x000fc80003fc4270 */
[----:B------:R-:W-:-:S03]  /*2af0*/  ISETP.GT.AND P0, PT, R3, RZ, P6 ;  /* 0x000000ff0300720c */ /* 0x000fc60003704270 */
[----:B------:R-:W-:Y:S10]  /*2b00*/  @!P1 BRA `(.L_x_33) ;  /* 0x0000003400089947 */ /* 0x000ff40003800000 */
[----:B------:R-:W0:Y:S01]  /*2b10*/  LDC.64 R14, c[0x0][0x5b8] ;  /* 0x00016e00ff0e7b82 */ /* 0x000e220000000a00 */
[----:B------:R-:W-:-:S07]  /*2b20*/  ULDC.64 UR4, c[0x0][0x5c0] ;  /* 0x0001700000047ab9 */ /* 0x000fce0000000a00 */
[----:B------:R-:W1:Y:S08]  /*2b30*/  LDC.64 R108, c[0x0][0x5b0] ;  /* 0x00016c00ff6c7b82 */ /* 0x000e700000000a00 */
[----:B------:R-:W2:Y:S01]  /*2b40*/  LDC.64 R12, c[0x0][0x5a8] ;  /* 0x00016a00ff0c7b82 */ /* 0x000ea20000000a00 */
[-C--:B0-----:R-:W-:Y:S02]  /*2b50*/  IMAD R6, R21, R14.reuse, RZ ;  /* 0x0000000e15067224 */ /* 0x081fe400078e02ff */
[----:B------:R-:W-:-:S04]  /*2b60*/  IMAD.WIDE.U32 R106, R23, R14, R10 ;  /* 0x0000000e176a7225 */ /* 0x000fc800078e000a */
[----:B------:R-:W-:Y:S02]  /*2b70*/  IMAD R103, R23, R15, R6 ;  /* 0x0000000f17677224 */ /* 0x000fe400078e0206 */
[-C--:B-1----:R-:W-:Y:S02]  /*2b80*/  IMAD R5, R111, R108.reuse, RZ ;  /* 0x0000006c6f057224 */ /* 0x082fe400078e02ff */
[----:B------:R-:W-:Y:S02]  /*2b90*/  IMAD.IADD R105, R107, 0x1, R103 ;  /* 0x000000016b697824 */ /* 0x000fe400078e0267 */
[----:B------:R-:W-:Y:S02]  /*2ba0*/  IMAD.MOV.U32 R104, RZ, RZ, R106 ;  /* 0x000000ffff687224 */ /* 0x000fe400078e006a */
[C---:B------:R-:W-:Y:S02]  /*2bb0*/  IMAD R113, R110.reuse, R109, R5 ;  /* 0x0000006d6e717224 */ /* 0x040fe400078e0205 */
[----:B------:R-:W-:-:S04]  /*2bc0*/  IMAD.WIDE.U32 R6, R110, R108, R104 ;  /* 0x0000006c6e067225 */ /* 0x000fc800078e0068 */
[----:B------:R-:W-:Y:S01]  /*2bd0*/  IMAD.IADD R5, R7, 0x1, R113 ;  /* 0x0000000107057824 */ /* 0x000fe200078e0271 */
[----:B--2---:R-:W-:-:S04]  /*2be0*/  LEA R8, P1, R6, R12, 0x1 ;  /* 0x0000000c06087211 */ /* 0x004fc800078208ff */
[----:B------:R-:W-:-:S05]  /*2bf0*/  LEA.HI.X R9, R6, R13, R5, 0x1, P1 ;  /* 0x0000000d06097211 */ /* 0x000fca00008f0c05 */
[----:B------:R0:W2:Y:S01]  /*2c00*/  @P0 LDG.E.LTC128B.U16 R5, desc[UR36][R8.64] ;  /* 0x0000002408050981 */ /* 0x0000a2000c1e1520 */
[----:B------:R-:W-:Y:S01]  /*2c10*/  ISETP.GT.AND P4, PT, R4, 0x1, PT ;  /* 0x000000010400780c */ /* 0x000fe20003f84270 */
[----:B------:R-:W-:Y:S01]  /*2c20*/  IMAD.WIDE.U32 R6, R110, R108, R10 ;  /* 0x0000006c6e067225 */ /* 0x000fe200078e000a */
[----:B------:R-:W-:Y:S02]  /*2c30*/  BSSY B1, `(.L_x_34) ;  /* 0x0000013000017945 */ /* 0x000fe40003800000 */
[----:B------:R-:W-:Y:S01]  /*2c40*/  P2R R119, PR, RZ, 0x10 ;  /* 0x00000010ff777803 */ /* 0x000fe20000000000 */
[----:B------:R-:W-:Y:S02]  /*2c50*/  IMAD.IADD R7, R113, 0x1, R7 ;  /* 0x0000000171077824 */ /* 0x000fe400078e0207 */
[----:B------:R-:W-:Y:S02]  /*2c60*/  IMAD.SHL.U32 R114, R108, 0x8, RZ ;  /* 0x000000086c727824 */ /* 0x000fe400078e00ff */
[----:B------:R-:W-:-:S04]  /*2c70*/  IMAD.WIDE.U32 R6, R23, R14, R6 ;  /* 0x0000000e17067225 */ /* 0x000fc800078e0006 */
[----:B------:R-:W-:Y:S01]  /*2c80*/  IMAD.IADD R7, R103, 0x1, R7 ;  /* 0x0000000167077824 */ /* 0x000fe200078e0207 */
[----:B0-----:R-:W-:-:S04]  /*2c90*/  LEA R8, P2, R6, R12, 0x1 ;  /* 0x0000000c06087211 */ /* 0x001fc800078408ff */
[----:B------:R-:W-:Y:S01]  /*2ca0*/  LEA.HI.X R9, R6, R13, R7, 0x1, P2 ;  /* 0x0000000d06097211 */ /* 0x000fe200010f0c07 */
[----:B--2---:R-:W-:-:S05]  /*2cb0*/  HADD2.F32 R20, -RZ, R5.H0_H0 ;  /* 0x20000005ff147230 */ /* 0x004fca0000004100 */
[----:B------:R-:W-:Y:S01]  /*2cc0*/  FMUL R15, R20, R91 ;  /* 0x0000005b140f7220 */ /* 0x000fe20000400000 */
[----:B------:R-:W-:-:S03]  /*2cd0*/  LEA R20, P1, R112, UR4, 0x1 ;  /* 0x0000000470147c11 */ /* 0x000fc6000f8208ff */
[----:B------:R-:W-:Y:S01]  /*2ce0*/  FFMA R15, R56, R90, R15 ;  /* 0x0000005a380f7223 */ /* 0x000fe2000000000f */
[----:B------:R-:W-:Y:S02]  /*2cf0*/  LEA.HI.X R21, R112, UR5, R115, 0x1, P1 ;  /* 0x0000000570157c11 */ /* 0x000fe400088f0c73 */
[----:B------:R-:W-:Y:S02]  /*2d00*/  ISETP.GT.AND P1, PT, R3, RZ, P4 ;  /* 0x000000ff0300720c */ /* 0x000fe40002724270 */
[----:B------:R-:W-:Y:S02]  /*2d10*/  F2FP.F16.F32.PACK_AB R15, RZ, R15 ;  /* 0x0000000fff0f723e */ /* 0x000fe400000000ff */
[----:B------:R-:W-:-:S03]  /*2d20*/  SHF.L.U64.HI R115, R108, 0x3, R109 ;  /* 0x000000036c737819 */ /* 0x000fc6000001026d */
[----:B------:R0:W-:Y:S06]  /*2d30*/  @P0 STG.E.U16 desc[UR36][R20.64], R15 ;  /* 0x0000000f14000986 */ /* 0x0001ec000c101524 */
[----:B------:R-:W-:Y:S05]  /*2d40*/  @!P1 BRA `(.L_x_35) ;  /* 0x0000000000049947 */ /* 0x000fea0003800000 */
[----:B------:R1:W5:Y:S02]  /*2d50*/  LDG.E.LTC128B.U16 R5, desc[UR36][R8.64+0x2] ;  /* 0x0000022408057981 */ /* 0x000364000c1e1520 */
.L_x_35:
[----:B------:R-:W-:Y:S05]  /*2d60*/  BSYNC B1 ;  /* 0x0000000000017941 */ /* 0x000fea0003800000 */
.L_x_34:
[----:B-----5:R-:W-:Y:S01]  /*2d70*/  HADD2.F32 R6, -RZ, R5.H0_H0 ;  /* 0x20000005ff067230 */ /* 0x020fe20000004100 */
[----:B------:R-:W-:Y:S01]  /*2d80*/  ISETP.GT.AND P0, PT, R3, 0x8, P6 ;  /* 0x000000080300780c */ /* 0x000fe20003704270 */
[----:B------:R-:W-:Y:S01]  /*2d90*/  IMAD.WIDE.U32 R116, R110, R108, R114 ;  /* 0x0000006c6e747225 */ /* 0x000fe200078e0072 */
[----:B0-----:R-:W-:-:S03]  /*2da0*/  PRMT R15, R5, 0x7610, R15 ;  /* 0x00007610050f7816 */ /* 0x001fc6000000000f */
[----:B------:R-:W-:Y:S01]  /*2db0*/  FMUL R6, R6, R91 ;  /* 0x0000005b06067220 */ /* 0x000fe20000400000 */
[----:B------:R-:W-:Y:S01]  /*2dc0*/  IMAD.IADD R113, R113, 0x1, R117 ;  /* 0x0000000171717824 */ /* 0x000fe200078e0275 */
[----:B------:R-:W-:Y:S02]  /*2dd0*/  IADD3 R7, P2, R106, R116, RZ ;  /* 0x000000746a077210 */ /* 0x000fe40007f5e0ff */
[----:B------:R-:W-:-:S03]  /*2de0*/  FFMA R57, R57, R90, R6 ;  /* 0x0000005a39397223 */ /* 0x000fc60000000006 */
[----:B------:R-:W-:Y:S01]  /*2df0*/  IMAD.X R56, R113, 0x1, R105, P2 ;  /* 0x0000000171387824 */ /* 0x000fe200010e0669 */
[C---:B------:R-:W-:Y:S02]  /*2e00*/  LEA R6, P2, R7.reuse, R12, 0x1 ;  /* 0x0000000c07067211 */ /* 0x040fe400078408ff */
[----:B------:R-:W-:Y:S02]  /*2e10*/  F2FP.F16.F32.PACK_AB R57, RZ, R57 ;  /* 0x00000039ff39723e */ /* 0x000fe400000000ff */
[----:B------:R-:W-:-:S03]  /*2e20*/  LEA.HI.X R7, R7, R13, R56, 0x1, P2 ;  /* 0x0000000d07077211 */ /* 0x000fc600010f0c38 */
[----:B------:R0:W-:Y:S04]  /*2e30*/  @P1 STG.E.U16 desc[UR36][R20.64+0x2], R57 ;  /* 0x0000023914001986 */ /* 0x0001e8000c101524 */
[----:B------:R-:W2:Y:S01]  /*2e40*/  @P0 LDG.E.LTC128B.U16 R15, desc[UR36][R6.64] ;  /* 0x00000024060f0981 */ /* 0x000ea2000c1e1520 */
[----:B------:R-:W-:Y:S01]  /*2e50*/  IMAD.SHL.U32 R121, R96, 0x2, RZ ;  /* 0x0000000260797824 */ /* 0x000fe200078e00ff */
[----:B------:R-:W-:Y:S01]  /*2e60*/  IADD3 R116, P1, R10, R116, RZ ;  /* 0x000000740a747210 */ /* 0x000fe20007f3e0ff */
[----:B------:R-:W-:Y:S01]  /*2e70*/  BSSY B1, `(.L_x_36) ;  /* 0x0000011000017945 */ /* 0x000fe20003800000 */
[----:B------:R-:W-:Y:S02]  /*2e80*/  SHF.L.U64.HI R123, R96, 0x1, R95 ;  /* 0x00000001607b7819 */ /* 0x000fe4000001025f */
[----:B------:R-:W-:Y:S01]  /*2e90*/  IADD3 R112, P2, R121, R20, RZ ;  /* 0x0000001479707210 */ /* 0x000fe20007f5e0ff */
[----:B------:R-:W-:Y:S01]  /*2ea0*/  IMAD.X R117, R11, 0x1, R113, P1 ;  /* 0x000000010b757824 */ /* 0x000fe200008e0671 */
[----:B------:R-:W-:-:S03]  /*2eb0*/  ISETP.GT.AND P1, PT, R3, 0x8, P4 ;  /* 0x000000080300780c */ /* 0x000fc60002724270 */
[----:B------:R-:W-:Y:S02]  /*2ec0*/  IMAD.X R113, R123, 0x1, R21, P2 ;  /* 0x000000017b717824 */ /* 0x000fe400010e0615 */
[----:B------:R-:W-:-:S04]  /*2ed0*/  IMAD.WIDE.U32 R116, R23, R14, R116 ;  /* 0x0000000e17747225 */ /* 0x000fc800078e0074 */
[----:B0-----:R-:W-:Y:S02]  /*2ee0*/  IMAD.IADD R57, R103, 0x1, R117 ;  /* 0x0000000167397824 */ /* 0x001fe400078e0275 */
[----:B--2---:R-:W-:-:S05]  /*2ef0*/  HADD2.F32 R56, -RZ, R15.H0_H0 ;  /* 0x2000000fff387230 */ /* 0x004fca0000004100 */
[----:B------:R-:W-:Y:S01]  /*2f00*/  FMUL R5, R56, R91 ;  /* 0x0000005b38057220 */ /* 0x000fe20000400000 */
[----:B------:R-:W-:-:S03]  /*2f10*/  LEA R56, P3, R116, R12, 0x1 ;  /* 0x0000000c74387211 */ /* 0x000fc600078608ff */
[----:B------:R-:W-:Y:S01]  /*2f20*/  FFMA R5, R58, R90, R5 ;  /* 0x0000005a3a057223 */ /* 0x000fe20000000005 */
[----:B------:R-:W-:-:S04]  /*2f30*/  LEA.HI.X R57, R116, R13, R57, 0x1, P3 ;  /* 0x0000000d74397211 */ /* 0x000fc800018f0c39 */
[----:B------:R-:W-:-:S05]  /*2f40*/  F2FP.F16.F32.PACK_AB R5, RZ, R5 ;  /* 0x00000005ff05723e */ /* 0x000fca00000000ff */
[----:B------:R0:W-:Y:S01]  /*2f50*/  @P0 STG.E.U16 desc[UR36][R112.64], R5 ;  /* 0x0000000570000986 */ /* 0x0001e2000c101524 */
[----:B------:R-:W-:Y:S05]  /*2f60*/  @!P1 BRA `(.L_x_37) ;  /* 0x0000000000049947 */ /* 0x000fea0003800000 */
[----:B------:R2:W5:Y:S02]  /*2f70*/  LDG.E.LTC128B.U16 R15, desc[UR36][R56.64+0x2] ;  /* 0x00000224380f7981 */ /* 0x000564000c1e1520 */
.L_x_37:
[----:B------:R-:W-:Y:S05]  /*2f80*/  BSYNC B1 ;  /* 0x0000000000017941 */ /* 0x000fea0003800000 */
.L_x_36:
[----:B-----5:R-:W-:Y:S01]  /*2f90*/  HADD2.F32 R6, -RZ, R15.H0_H0 ;  /* 0x2000000fff067230 */ /* 0x020fe20000004100 */
[----:B------:R-:W-:Y:S01]  /*2fa0*/  ISETP.GT.AND P4, PT, R4, 0x8, PT ;  /* 0x000000080400780c */ /* 0x000fe20003f84270 */
[----:B------:R-:W-:Y:S01]  /*2fb0*/  IMAD.MOV.U32 R58, RZ, RZ, R112 ;  /* 0x000000ffff3a7224 */ /* 0x000fe200078e0070 */
[----:B------:R-:W-:Y:S01]  /*2fc0*/  BSSY B1, `(.L_x_38) ;  /* 0x000000b000017945 */ /* 0x000fe20003800000 */
[----:B------:R-:W-:Y:S01]  /*2fd0*/  PRMT R116, R15, 0x7610, R116 ;  /* 0x000076100f747816 */ /* 0x000fe20000000074 */
[----:B------:R-:W-:Y:S01]  /*2fe0*/  FMUL R6, R6, R91 ;  /* 0x0000005b06067220 */ /* 0x000fe20000400000 */
[----:B------:R-:W-:Y:S02]  /*2ff0*/  ISETP.GT.AND P0, PT, R3, RZ, P4 ;  /* 0x000000ff0300720c */ /* 0x000fe40002704270 */
[----:B------:R-:W-:Y:S01]  /*3000*/  P2R R117, PR, RZ, 0x10 ;  /* 0x00000010ff757803 */ /* 0x000fe20000000000 */
[----:B------:R-:W-:Y:S01]  /*3010*/  FFMA R6, R59, R90, R6 ;  /* 0x0000005a3b067223 */ /* 0x000fe20000000006 */
[----:B------:R-:W-:-:S04]  /*3020*/  IMAD.MOV.U32 R59, RZ, RZ, R113 ;  /* 0x000000ffff3b7224 */ /* 0x000fc800078e0071 */
[----:B------:R-:W-:-:S05]  /*3030*/  F2FP.F16.F32.PACK_AB R6, RZ, R6 ;  /* 0x00000006ff06723e */ /* 0x000fca00000000ff */
[----:B------:R3:W-:Y:S01]  /*3040*/  @P1 STG.E.U16 desc[UR36][R58.64+0x2], R6 ;  /* 0x000002063a001986 */ /* 0x0007e2000c101524 */
[----:B------:R-:W-:Y:S05]  /*3050*/  @!P0 BRA `(.L_x_39) ;  /* 0x0000000000048947 */ /* 0x000fea0003800000 */
[----:B------:R4:W5:Y:S02]  /*3060*/  LDG.E.LTC128B.U16 R116, desc[UR36][R8.64+0x10] ;  /* 0x0000102408747981 */ /* 0x000964000c1e1520 */
.L_x_39:
[----:B------:R-:W-:Y:S05]  /*3070*/  BSYNC B1 ;  /* 0x0000000000017941 */ /* 0x000fea0003800000 */
.L_x_38:
[----:B---3-5:R-:W-:Y:S01]  /*3080*/  HADD2.F32 R6, -RZ, R116.H0_H0 ;  /* 0x20000074ff067230 */ /* 0x028fe20000004100 */
[C---:B0-----:R-:W-:Y:S01]  /*3090*/  SHF.L.U64.HI R5, R97.reuse, 0x1, R94 ;  /* 0x0000000161057819 */ /* 0x041fe2000001025e */
[----:B------:R-:W-:Y:S01]  /*30a0*/  IMAD.SHL.U32 R15, R97, 0x2, RZ ;  /* 0x00000002610f7824 */ /* 0x000fe200078e00ff */
[----:B------:R-:W-:Y:S01]  /*30b0*/  ISETP.GT.AND P3, PT, R4, 0x9, PT ;  /* 0x000000090400780c */ /* 0x000fe20003f64270 */
[----:B------:R-:W-:Y:S01]  /*30c0*/  BSSY B1, `(.L_x_40) ;  /* 0x000000b000017945 */ /* 0x000fe20003800000 */
[----:B------:R-:W-:Y:S02]  /*30d0*/  FMUL R7, R6, R91 ;  /* 0x0000005b06077220 */ /* 0x000fe40000400000 */
[----:B------:R-:W-:Y:S02]  /*30e0*/  IADD3 R6, P1, P2, R15, R20, R121 ;  /* 0x000000140f067210 */ /* 0x000fe40007a3e079 */
[----:B------:R-:W-:Y:S01]  /*30f0*/  FFMA R60, R60, R90, R7 ;  /* 0x0000005a3c3c7223 */ /* 0x000fe20000000007 */
[----:B------:R-:W-:-:S02]  /*3100*/  P2R R120, PR, RZ, 0x8 ;  /* 0x00000008ff787803 */ /* 0x000fc40000000000 */
[----:B------:R-:W-:Y:S02]  /*3110*/  IADD3.X R7, R5, R21, R123, P1, P2 ;  /* 0x0000001505077210 */ /* 0x000fe40000fe447b */
[----:B------:R-:W-:Y:S02]  /*3120*/  F2FP.F16.F32.PACK_AB R60, RZ, R60 ;  /* 0x0000003cff3c723e */ /* 0x000fe400000000ff */
[----:B------:R-:W-:-:S03]  /*3130*/  ISETP.GT.AND P1, PT, R3, RZ, P3 ;  /* 0x000000ff0300720c */ /* 0x000fc60001f24270 */
[----:B------:R0:W-:Y:S10]  /*3140*/  @P0 STG.E.U16 desc[UR36][R20.64+0x10], R60 ;  /* 0x0000103c14000986 */ /* 0x0001f4000c101524 */
[----:B------:R-:W-:Y:S05]  /*3150*/  @!P1 BRA `(.L_x_41) ;  /* 0x0000000000049947 */ /* 0x000fea0003800000 */
[----:B------:R3:W5:Y:S02]  /*3160*/  LDG.E.LTC128B.U16 R116, desc[UR36][R8.64+0x12] ;  /* 0x0000122408747981 */ /* 0x000764000c1e1520 */
.L_x_41:
[----:B------:R-:W-:Y:S05]  /*3170*/  BSYNC B1 ;  /* 0x0000000000017941 */ /* 0x000fea0003800000 */
.L_x_40:
[----:B0----5:R-:W-:Y:S01]  /*3180*/  HADD2.F32 R60, -RZ, R116.H0_H0 ;  /* 0x20000074ff3c7230 */ /* 0x021fe20000004100 */
[----:B------:R-:W-:Y:S01]  /*3190*/  ISETP.GT.AND P0, PT, R3, 0x8, P4 ;  /* 0x000000080300780c */ /* 0x000fe20002704270 */
[----:B------:R-:W-:Y:S03]  /*31a0*/  BSSY B1, `(.L_x_42) ;  /* 0x0000007000017945 */ /* 0x000fe60003800000 */
[----:B------:R-:W-:-:S04]  /*31b0*/  FMUL R60, R60, R91 ;  /* 0x0000005b3c3c7220 */ /* 0x000fc80000400000 */
[----:B------:R-:W-:-:S05]  /*31c0*/  FFMA R60, R61, R90, R60 ;  /* 0x0000005a3d3c7223 */ /* 0x000fca000000003c */
[----:B------:R-:W-:-:S05]  /*31d0*/  F2FP.F16.F32.PACK_AB R60, RZ, R60 ;  /* 0x0000003cff3c723e */ /* 0x000fca00000000ff */
[----:B------:R0:W-:Y:S01]  /*31e0*/  @P1 STG.E.U16 desc[UR36][R20.64+0x12], R60 ;  /* 0x0000123c14001986 */ /* 0x0001e2000c101524 */
[----:B------:R-:W-:Y:S05]  /*31f0*/  @!P0 BRA `(.L_x_43) ;  /* 0x0000000000048947 */ /* 0x000fea0003800000 */
[----:B------:R0:W5:Y:S02]  /*3200*/  LDG.E.LTC128B.U16 R116, desc[UR36][R56.64+0x10] ;  /* 0x0000102438747981 */ /* 0x000164000c1e1520 */
.L_x_43:
[----:B------:R-:W-:Y:S05]  /*3210*/  BSYNC B1 ;  /* 0x0000000000017941 */ /* 0x000fea0003800000 */
.L_x_42:
        /* <DEDUP_REMOVED lines=9> */
.L_x_45:
[----:B------:R-:W-:Y:S05]  /*32b0*/  BSYNC B1 ;  /* 0x0000000000017941 */ /* 0x000fea0003800000 */
.L_x_44:
[----:B-----5:R-:W-:Y:S01]  /*32c0*/  HADD2.F32 R60, -RZ, R116.H0_H0 ;  /* 0x20000074ff3c7230 */ /* 0x020fe20000004100 */
[----:B------:R-:W-:Y:S01]  /*32d0*/  IADD3 R123, P0, R110, 0x80, RZ ;  /* 0x000000806e7b7810 */ /* 0x000fe20007f1e0ff */
[----:B------:R-:W-:Y:S01]  /*32e0*/  BSSY B1, `(.L_x_46) ;  /* 0x000000b000017945 */ /* 0x000fe20003800000 */
[----:B------:R-:W-:Y:S02]  /*32f0*/  ISETP.GT.AND P2, PT, R4, 0x10, PT ;  /* 0x000000100400780c */ /* 0x000fe40003f44270 */
[----:B------:R-:W-:Y:S01]  /*3300*/  FMUL R60, R60, R91 ;  /* 0x0000005b3c3c7220 */ /* 0x000fe20000400000 */
[----:B------:R-:W-:Y:S01]  /*3310*/  IMAD.X R111, RZ, RZ, R111, P0 ;  /* 0x000000ffff6f7224 */ /* 0x000fe200000e066f */
[----:B------:R-:W-:Y:S02]  /*3320*/  ISETP.GT.AND P0, PT, R3, RZ, P2 ;  /* 0x000000ff0300720c */ /* 0x000fe40001704270 */
[----:B------:R-:W-:Y:S01]  /*3330*/  FFMA R60, R63, R90, R60 ;  /* 0x0000005a3f3c7223 */ /* 0x000fe2000000003c */
[----:B------:R-:W-:-:S04]  /*3340*/  P2R R121, PR, RZ, 0x4 ;  /* 0x00000004ff797803 */ /* 0x000fc80000000000 */
[----:B------:R-:W-:-:S05]  /*3350*/  F2FP.F16.F32.PACK_AB R60, RZ, R60 ;  /* 0x0000003cff3c723e */ /* 0x000fca00000000ff */
[----:B------:R0:W-:Y:S01]  /*3360*/  @P1 STG.E.U16 desc[UR36][R58.64+0x12], R60 ;  /* 0x0000123c3a001986 */ /* 0x0001e2000c101524 */
[----:B------:R-:W-:Y:S05]  /*3370*/  @!P0 BRA `(.L_x_47) ;  /* 0x0000000000048947 */ /* 0x000fea0003800000 */
[----:B------:R0:W5:Y:S02]  /*3380*/  LDG.E.LTC128B.U16 R116, desc[UR36][R8.64+0x20] ;  /* 0x0000202408747981 */ /* 0x000164000c1e1520 */
.L_x_47:
[----:B------:R-:W-:Y:S05]  /*3390*/  BSYNC B1 ;  /* 0x0000000000017941 */ /* 0x000fea0003800000 */
.L_x_46:
[----:B0----5:R-:W-:Y:S01]  /*33a0*/  HADD2.F32 R60, -RZ, R116.H0_H0 ;  /* 0x20000074ff3c7230 */ /* 0x021fe20000004100 */
[----:B------:R-:W-:Y:S01]  /*33b0*/  ISETP.GT.AND P1, PT, R4, 0x11, PT ;  /* 0x000000110400780c */ /* 0x000fe20003f24270 */
[-C--:B------:R-:W-:Y:S01]  /*33c0*/  IMAD.WIDE.U32 R62, R123, R108.reuse, R10 ;  /* 0x0000006c7b3e7225 */ /* 0x080fe200078e000a */
[----:B------:R-:W-:Y:S03]  /*33d0*/  BSSY B1, `(.L_x_48) ;  /* 0x0000021000017945 */ /* 0x000fe60003800000 */
[----:B------:R-:W-:Y:S01]  /*33e0*/  FMUL R61, R60, R91 ;  /* 0x0000005b3c3d7220 */ /* 0x000fe20000400000 */
[----:B------:R-:W-:-:S03]  /*33f0*/  IMAD R60, R111, R108, RZ ;  /* 0x0000006c6f3c7224 */ /* 0x000fc600078e02ff */
[----:B------:R-:W-:Y:S01]  /*3400*/  FFMA R61, R64, R90, R61 ;  /* 0x0000005a403d7223 */ /* 0x000fe2000000003d */
[----:B------:R-:W-:-:S04]  /*3410*/  IMAD R107, R123, R109, R60 ;  /* 0x0000006d7b6b7224 */ /* 0x000fc800078e023c */
[----:B------:R-:W-:Y:S01]  /*3420*/  F2FP.F16.F32.PACK_AB R61, RZ, R61 ;  /* 0x0000003dff3d723e */ /* 0x000fe200000000ff */
[----:B------:R-:W-:-:S03]  /*3430*/  IMAD.IADD R63, R107, 0x1, R63 ;  /* 0x000000016b3f7824 */ /* 0x000fc600078e023f */
[----:B------:R-:W-:Y:S01]  /*3440*/  PRMT R64, R61, 0x7610, R64 ;  /* 0x000076103d407816 */ /* 0x000fe20000000040 */
[----:B------:R-:W-:-:S04]  /*3450*/  IMAD.WIDE.U32 R60, R123, R108, R104 ;  /* 0x0000006c7b3c7225 */ /* 0x000fc800078e0068 */
[----:B------:R0:W-:Y:S01]  /*3460*/  @P0 STG.E.U16 desc[UR36][R20.64+0x20], R64 ;  /* 0x0000204014000986 */ /* 0x0001e2000c101524 */
[----:B------:R-:W-:Y:S01]  /*3470*/  IMAD.WIDE.U32 R110, R23, R14, R62 ;  /* 0x0000000e176e7225 */ /* 0x000fe200078e003e */
[----:B------:R-:W-:-:S03]  /*3480*/  LEA R62, P0, R60, R12, 0x1 ;  /* 0x0000000c3c3e7211 */ /* 0x000fc600078008ff */
[----:B------:R-:W-:Y:S02]  /*3490*/  IMAD.IADD R61, R61, 0x1, R107 ;  /* 0x000000013d3d7824 */ /* 0x000fe400078e026b */
[----:B------:R-:W-:-:S03]  /*34a0*/  IMAD.WIDE.U32 R108, R123, R108, R114 ;  /* 0x0000006c7b6c7225 */ /* 0x000fc600078e0072 */
[----:B------:R-:W-:Y:S01]  /*34b0*/  LEA.HI.X R63, R60, R13, R61, 0x1, P0 ;  /* 0x0000000d3c3f7211 */ /* 0x000fe200000f0c3d */
[----:B------:R-:W-:Y:S01]  /*34c0*/  IMAD.IADD R61, R103, 0x1, R111 ;  /* 0x00000001673d7824 */ /* 0x000fe200078e026f */
[----:B------:R-:W-:Y:S01]  /*34d0*/  LEA R60, P0, R110, R12, 0x1 ;  /* 0x0000000c6e3c7211 */ /* 0x000fe200078008ff */
[----:B------:R-:W-:-:S03]  /*34e0*/  IMAD.IADD R107, R107, 0x1, R109 ;  /* 0x000000016b6b7824 */ /* 0x000fc600078e026d */
[----:B------:R-:W-:Y:S02]  /*34f0*/  LEA.HI.X R61, R110, R13, R61, 0x1, P0 ;  /* 0x0000000d6e3d7211 */ /* 0x000fe400000f0c3d */
[----:B------:R-:W-:-:S05]  /*3500*/  IADD3 R106, P0, R106, R108, RZ ;  /* 0x0000006c6a6a7210 */ /* 0x000fca0007f1e0ff */
[----:B0-----:R-:W-:Y:S01]  /*3510*/  IMAD.X R64, R107, 0x1, R105, P0 ;  /* 0x000000016b407824 */ /* 0x001fe200000e0669 */
[----:B------:R-:W-:-:S05]  /*3520*/  IADD3 R104, P0, R10, R108, RZ ;  /* 0x0000006c0a687210 */ /* 0x000fca0007f1e0ff */
[----:B------:R-:W-:Y:S01]  /*3530*/  IMAD.X R105, R11, 0x1, R107, P0 ;  /* 0x000000010b697824 */ /* 0x000fe200000e066b */
[----:B------:R-:W-:Y:S01]  /*3540*/  LEA R10, P0, R106, R12, 0x1 ;  /* 0x0000000c6a0a7211 */ /* 0x000fe200078008ff */
[----:B------:R-:W-:-:S03]  /*3550*/  IMAD.WIDE.U32 R104, R23, R14, R104 ;  /* 0x0000000e17687225 */ /* 0x000fc600078e0068 */
[----:B------:R-:W-:Y:S01]  /*3560*/  LEA.HI.X R11, R106, R13, R64, 0x1, P0 ;  /* 0x0000000d6a0b7211 */ /* 0x000fe200000f0c40 */
[----:B------:R-:W-:Y:S01]  /*3570*/  IMAD.IADD R103, R103, 0x1, R105 ;  /* 0x0000000167677824 */ /* 0x000fe200078e0269 */
[----:B------:R-:W-:-:S04]  /*3580*/  LEA R12, P0, R104, R12, 0x1 ;  /* 0x0000000c680c7211 */ /* 0x000fc800078008ff */
[----:B------:R-:W-:Y:S02]  /*3590*/  LEA.HI.X R13, R104, R13, R103, 0x1, P0 ;  /* 0x0000000d680d7211 */ /* 0x000fe400000f0c67 */
[----:B------:R-:W-:Y:S02]  /*35a0*/  ISETP.GT.AND P0, PT, R3, RZ, P1 ;  /* 0x000000ff0300720c */ /* 0x000fe40000f04270 */
[----:B------:R-:W-:-:S11]  /*35b0*/  P2R R103, PR, RZ, 0x2 ;  /* 0x00000002ff677803 */ /* 0x000fd60000000000 */
[----:B------:R-:W-:Y:S05]  /*35c0*/  @!P0 BRA `(.L_x_49) ;  /* 0x0000000000048947 */ /* 0x000fea0003800000 */
[----:B------:R0:W5:Y:S02]  /*35d0*/  LDG.E.LTC128B.U16 R116, desc[UR36][R8.64+0x22] ;  /* 0x0000222408747981 */ /* 0x000164000c1e1520 */
.L_x_49:
[----:B------:R-:W-:Y:S05]  /*35e0*/  BSYNC B1 ;  /* 0x0000000000017941 */ /* 0x000fea0003800000 */
.L_x_48:
[----:B-----5:R-:W-:Y:S01]  /*35f0*/  HADD2.F32 R14, -RZ, R116.H0_H0 ;  /* 0x20000074ff0e7230 */ /* 0x020fe20000004100 */
[----:B------:R-:W-:Y:S04]  /*3600*/  BSSY B1, `(.L_x_50) ;  /* 0x0000008000017945 */ /* 0x000fe80003800000 */
[----:B------:R-:W-:-:S04]  /*3610*/  FMUL R14, R14, R91 ;  /* 0x0000005b0e0e7220 */ /* 0x000fc80000400000 */
[----:B------:R-:W-:-:S05]  /*3620*/  FFMA R14, R65, R90, R14 ;  /* 0x0000005a410e7223 */ /* 0x000fca000000000e */
[----:B------:R-:W-:-:S05]  /*3630*/  F2FP.F16.F32.PACK_AB R14, RZ, R14 ;  /* 0x0000000eff0e723e */ /* 0x000fca00000000ff */
[----:B------:R0:W-:Y:S01]  /*3640*/  @P0 STG.E.U16 desc[UR36][R20.64+0x22], R14 ;  /* 0x0000220e14000986 */ /* 0x0001e2000c101524 */
[----:B------:R-:W-:-:S13]  /*3650*/  ISETP.GT.AND P0, PT, R3, 0x8, P2 ;  /* 0x000000080300780c */ /* 0x000fda0001704270 */
[----:B0-----:R-:W-:Y:S05]  /*3660*/  @!P0 BRA `(.L_x_51) ;  /* 0x0000000000048947 */ /* 0x001fea0003800000 */
[----:B------:R0:W5:Y:S02]  /*3670*/  LDG.E.LTC128B.U16 R116, desc[UR36][R56.64+0x20] ;  /* 0x0000202438747981 */ /* 0x000164000c1e1520 */
.L_x_51:
[----:B------:R-:W-:Y:S05]  /*3680*/  BSYNC B1 ;  /* 0x0000000000017941 */ /* 0x000fea0003800000 */
.L_x_50:
        /* <DEDUP_REMOVED lines=9> */
.L_x_53:
[----:B------:R-:W-:Y:S05]  /*3720*/  BSYNC B1 ;  /* 0x0000000000017941 */ /* 0x000fea0003800000 */
.L_x_52:
[----:B-----5:R-:W-:Y:S01]  /*3730*/  HADD2.F32 R14, -RZ, R116.H0_H0 ;  /* 0x20000074ff0e7230 */ /* 0x020fe20000004100 */
[----:B------:R-:W-:Y:S01]  /*3740*/  ISETP.GT.AND P2, PT, R4, 0x18, PT ;  /* 0x000000180400780c */ /* 0x000fe20003f44270 */
[----:B------:R-:W-:Y:S03]  /*3750*/  BSSY B1, `(.L_x_54) ;  /* 0x0000009000017945 */ /* 0x000fe60003800000 */
[----:B------:R-:W-:Y:S01]  /*3760*/  FMUL R14, R14, R91 ;  /* 0x0000005b0e0e7220 */ /* 0x000fe20000400000 */
[----:B------:R-:W-:-:S03]  /*3770*/  P2R R104, PR, RZ, 0x4 ;  /* 0x00000004ff687803 */ /* 0x000fc60000000000 */
[----:B------:R-:W-:-:S05]  /*3780*/  FFMA R14, R67, R90, R14 ;  /* 0x0000005a430e7223 */ /* 0x000fca000000000e */
[----:B------:R-:W-:-:S05]  /*3790*/  F2FP.F16.F32.PACK_AB R14, RZ, R14 ;  /* 0x0000000eff0e723e */ /* 0x000fca00000000ff */
[----:B------:R0:W-:Y:S01]  /*37a0*/  @P0 STG.E.U16 desc[UR36][R58.64+0x22], R14 ;  /* 0x0000220e3a000986 */ /* 0x0001e2000c101524 */
[----:B------:R-:W-:-:S13]  /*37b0*/  ISETP.GT.AND P0, PT, R3, RZ, P2 ;  /* 0x000000ff0300720c */ /* 0x000fda0001704270 */
[----:B0-----:R-:W-:Y:S05]  /*37c0*/  @!P0 BRA `(.L_x_55) ;  /* 0x0000000000048947 */ /* 0x001fea0003800000 */
[----:B------:R0:W5:Y:S02]  /*37d0*/  LDG.E.LTC128B.U16 R116, desc[UR36][R8.64+0x30] ;  /* 0x0000302408747981 */ /* 0x000164000c1e1520 */
.L_x_55:
[----:B------:R-:W-:Y:S05]  /*37e0*/  BSYNC B1 ;  /* 0x0000000000017941 */ /* 0x000fea0003800000 */
.L_x_54:
[----:B-----5:R-:W-:Y:S01]  /*37f0*/  HADD2.F32 R14, -RZ, R116.H0_H0 ;  /* 0x20000074ff0e7230 */ /* 0x020fe20000004100 */
[----:B------:R-:W-:Y:S01]  /*3800*/  ISETP.GT.AND P1, PT, R4, 0x19, PT ;  /* 0x000000190400780c */ /* 0x000fe20003f24270 */
[----:B------:R-:W-:Y:S03]  /*3810*/  BSSY B1, `(.L_x_56) ;  /* 0x0000009000017945 */ /* 0x000fe60003800000 */
[----:B------:R-:W-:-:S04]  /*3820*/  FMUL R23, R14, R91 ;  /* 0x0000005b0e177220 */ /* 0x000fc80000400000 */
[----:B------:R-:W-:Y:S01]  /*3830*/  FFMA R23, R68, R90, R23 ;  /* 0x0000005a44177223 */ /* 0x000fe20000000017 */
[----:B------:R-:W-:-:S04]  /*3840*/  P2R R68, PR, RZ, 0x2 ;  /* 0x00000002ff447803 */ /* 0x000fc80000000000 */
[----:B------:R-:W-:-:S05]  /*3850*/  F2FP.F16.F32.PACK_AB R23, RZ, R23 ;  /* 0x00000017ff17723e */ /* 0x000fca00000000ff */
[----:B------:R0:W-:Y:S01]  /*3860*/  @P0 STG.E.U16 desc[UR36][R20.64+0x30], R23 ;  /* 0x0000301714000986 */ /* 0x0001e2000c101524 */
[----:B------:R-:W-:-:S13]  /*3870*/  ISETP.GT.AND P0, PT, R3, RZ, P1 ;  /* 0x000000ff0300720c */ /* 0x000fda0000f04270 */
[----:B0-----:R-:W-:Y:S05]  /*3880*/  @!P0 BRA `(.L_x_57) ;  /* 0x0000000000048947 */ /* 0x001fea0003800000 */
[----:B------:R0:W5:Y:S02]  /*3890*/  LDG.E.LTC128B.U16 R116, desc[UR36][R8.64+0x32] ;  /* 0x0000322408747981 */ /* 0x000164000c1e1520 */
.L_x_57:
[----:B------:R-:W-:Y:S05]  /*38a0*/  BSYNC B1 ;  /* 0x0000000000017941 */ /* 0x000fea0003800000 */
.L_x_56:
        /* <DEDUP_REMOVED lines=9> */
.L_x_59:
[----:B------:R-:W-:Y:S05]  /*3940*/  BSYNC B1 ;  /* 0x0000000000017941 */ /* 0x000fea0003800000 */
.L_x_58:
        /* <DEDUP_REMOVED lines=9> */
.L_x_61:
[----:B------:R-:W-:Y:S05]  /*39e0*/  BSYNC B1 ;  /* 0x0000000000017941 */ /* 0x000fea0003800000 */
.L_x_60:
        /* <DEDUP_REMOVED lines=11> */
.L_x_63:
[----:B------:R-:W-:Y:S05]  /*3aa0*/  BSYNC B1 ;  /* 0x0000000000017941 */ /* 0x000fea0003800000 */
.L_x_62:
        /* <DEDUP_REMOVED lines=11> */
.L_x_65:
[----:B------:R-:W-:Y:S05]  /*3b60*/  BSYNC B1 ;  /* 0x0000000000017941 */ /* 0x000fea0003800000 */
.L_x_64:
        /* <DEDUP_REMOVED lines=9> */
.L_x_67:
[----:B------:R-:W-:Y:S05]  /*3c00*/  BSYNC B1 ;  /* 0x0000000000017941 */ /* 0x000fea0003800000 */
.L_x_66:
        /* <DEDUP_REMOVED lines=9> */
.L_x_69:
[----:B------:R-:W-:Y:S05]  /*3ca0*/  BSYNC B1 ;  /* 0x0000000000017941 */ /* 0x000fea0003800000 */
.L_x_68:
        /* <DEDUP_REMOVED lines=11> */
.L_x_71:
[----:B------:R-:W-:Y:S05]  /*3d60*/  BSYNC B1 ;  /* 0x0000000000017941 */ /* 0x000fea0003800000 */
.L_x_70:
        /* <DEDUP_REMOVED lines=11> */
.L_x_73:
[----:B------:R-:W-:Y:S05]  /*3e20*/  BSYNC B1 ;  /* 0x0000000000017941 */ /* 0x000fea0003800000 */
.L_x_72:
        /* <DEDUP_REMOVED lines=9> */
.L_x_75:
[----:B------:R-:W-:Y:S05]  /*3ec0*/  BSYNC B1 ;  /* 0x0000000000017941 */ /* 0x000fea0003800000 */
.L_x_74:
        /* <DEDUP_REMOVED lines=9> */
.L_x_77:
[----:B------:R-:W-:Y:S05]  /*3f60*/  BSYNC B1 ;  /* 0x0000000000017941 */ /* 0x000fea0003800000 */
.L_x_76:
[----:B-----5:R-:W-:Y:S01]  /*3f70*/  HADD2.F32 R14, -RZ, R116.H0_H0 ;  /* 0x20000074ff0e7230 */ /* 0x020fe20000004100 */
[----:B------:R-:W-:Y:S01]  /*3f80*/  ISETP.GT.AND P3, PT, R4, 0x30, PT ;  /* 0x000000300400780c */ /* 0x000fe20003f64270 */
[----:B------:R-:W-:Y:S03]  /*3f90*/  BSSY B1, `(.L_x_78) ;  /* 0x0000008000017945 */ /* 0x000fe60003800000 */
[----:B------:R-:W-:-:S04]  /*3fa0*/  FMUL R14, R14, R91 ;  /* 0x0000005b0e0e7220 */ /* 0x000fc80000400000 */
[----:B------:R-:W-:-:S05]  /*3fb0*/  FFMA R14, R79, R90, R14 ;  /* 0x0000005a4f0e7223 */ /* 0x000fca000000000e */
[----:B------:R-:W-:-:S05]  /*3fc0*/  F2FP.F16.F32.PACK_AB R14, RZ, R14 ;  /* 0x0000000eff0e723e */ /* 0x000fca00000000ff */
[----:B------:R0:W-:Y:S01]  /*3fd0*/  @P0 STG.E.U16 desc[UR36][R58.64+0x52], R14 ;  /* 0x0000520e3a000986 */ /* 0x0001e2000c101524 */
[----:B------:R-:W-:-:S13]  /*3fe0*/  ISETP.GT.AND P0, PT, R3, RZ, P3 ;  /* 0x000000ff0300720c */ /* 0x000fda0001f04270 */
[----:B0-----:R-:W-:Y:S05]  /*3ff0*/  @!P0 BRA `(.L_x_79) ;  /* 0x0000000000048947 */ /* 0x001fea0003800000 */
[----:B------:R0:W5:Y:S02]  /*4000*/  LDG.E.LTC128B.U16 R116, desc[UR36][R8.64+0x60] ;  /* 0x0000602408747981 */ /* 0x000164000c1e1520 */
.L_x_79:
[----:B------:R-:W-:Y:S05]  /*4010*/  BSYNC B1 ;  /* 0x0000000000017941 */ /* 0x000fea0003800000 */
.L_x_78:
        /* <DEDUP_REMOVED lines=10> */
.L_x_81:
[----:B------:R-:W-:Y:S05]  /*40c0*/  BSYNC B1 ;  /* 0x0000000000017941 */ /* 0x000fea0003800000 */
.L_x_80:
        /* <DEDUP_REMOVED lines=9> */
.L_x_83:
[----:B------:R-:W-:Y:S05]  /*4160*/  BSYNC B1 ;  /* 0x0000000000017941 */ /* 0x000fea0003800000 */
.L_x_82:
        /* <DEDUP_REMOVED lines=9> */
.L_x_85:
[----:B------:R-:W-:Y:S05]  /*4200*/  BSYNC B1 ;  /* 0x0000000000017941 */ /* 0x000fea0003800000 */
.L_x_84:
        /* <DEDUP_REMOVED lines=10> */
.L_x_87:
[----:B------:R-:W-:Y:S05]  /*42b0*/  BSYNC B1 ;  /* 0x0000000000017941 */ /* 0x000fea0003800000 */
.L_x_86:
[----:B-----5:R-:W-:Y:S01]  /*42c0*/  HADD2.F32 R14, -RZ, R116.H0_H0 ;  /* 0x20000074ff0e7230 */ /* 0x020fe20000004100 */
[----:B------:R-:W-:Y:S04]  /*42d0*/  BSSY B1, `(.L_x_88) ;  /* 0x000000f000017945 */ /* 0x000fe80003800000 */
[----:B------:R-:W-:-:S04]  /*42e0*/  FMUL R23, R14, R91 ;  /* 0x0000005b0e177220 */ /* 0x000fc80000400000 */
[----:B------:R-:W-:-:S05]  /*42f0*/  FFMA R23, R84, R90, R23 ;  /* 0x0000005a54177223 */ /* 0x000fca0000000017 */
[----:B------:R-:W-:-:S05]  /*4300*/  F2FP.F16.F32.PACK_AB R23, RZ, R23 ;  /* 0x00000017ff17723e */ /* 0x000fca00000000ff */
[----:B------:R0:W-:Y:S01]  /*4310*/  @P0 STG.E.U16 desc[UR36][R20.64+0x70], R23 ;  /* 0x0000701714000986 */ /* 0x0001e2000c101524 */
[----:B------:R-:W-:-:S05]  /*4320*/  IADD3 R64, P0, R15, R112, RZ ;  /* 0x000000700f407210 */ /* 0x000fca0007f1e0ff */
[----:B------:R-:W-:Y:S01]  /*4330*/  IMAD.X R65, R5, 0x1, R113, P0 ;  /* 0x0000000105417824 */ /* 0x000fe200000e0671 */
[----:B------:R-:W-:-:S05]  /*4340*/  IADD3 R66, P0, R15, R112, RZ ;  /* 0x000000700f427210 */ /* 0x000fca0007f1e0ff */
[----:B------:R-:W-:Y:S01]  /*4350*/  IMAD.X R67, R5, 0x1, R113, P0 ;  /* 0x0000000105437824 */ /* 0x000fe200000e0671 */
[----:B------:R-:W-:-:S05]  /*4360*/  IADD3 R14, P0, R15, R20, RZ ;  /* 0x000000140f0e7210 */ /* 0x000fca0007f1e0ff */
[----:B------:R-:W-:Y:S01]  /*4370*/  IMAD.X R15, R5, 0x1, R21, P0 ;  /* 0x00000001050f7824 */ /* 0x000fe200000e0615 */
[----:B------:R-:W-:-:S04]  /*4380*/  ISETP.GT.AND P0, PT, R4, 0x39, PT ;  /* 0x000000390400780c */ /* 0x000fc80003f04270 */
[----:B------:R-:W-:-:S13]  /*4390*/  ISETP.GT.AND P4, PT, R3, RZ, P0 ;  /* 0x000000ff0300720c */ /* 0x000fda0000784270 */
[----:B0-----:R-:W-:Y:S05]  /*43a0*/  @!P4 BRA `(.L_x_89) ;  /* 0x000000000004c947 */ /* 0x001fea0003800000 */
[----:B------:R0:W5:Y:S02]  /*43b0*/  LDG.E.LTC128B.U16 R116, desc[UR36][R8.64+0x72] ;  /* 0x0000722408747981 */ /* 0x000164000c1e1520 */
.L_x_89:
[----:B------:R-:W-:Y:S05]  /*43c0*/  BSYNC B1 ;  /* 0x0000000000017941 */ /* 0x000fea0003800000 */
.L_x_88:
        /* <DEDUP_REMOVED lines=9> */
.L_x_91:
[----:B------:R-:W-:Y:S05]  /*4460*/  BSYNC B1 ;  /* 0x0000000000017941 */ /* 0x000fea0003800000 */
.L_x_90:
        /* <DEDUP_REMOVED lines=9> */
.L_x_93:
[----:B------:R-:W-:Y:S05]  /*4500*/  BSYNC B1 ;  /* 0x0000000000017941 */ /* 0x000fea0003800000 */
.L_x_92:
[----:B-----5:R-:W-:-:S05]  /*4510*/  HADD2.F32 R4, -RZ, R116.H0_H0 ;  /* 0x20000074ff047230 */ /* 0x020fca0000004100 */
[----:B------:R-:W-:-:S04]  /*4520*/  FMUL R4, R4, R91 ;  /* 0x0000005b04047220 */ /* 0x000fc80000400000 */
[----:B------:R-:W-:-:S05]  /*4530*/  FFMA R4, R87, R90, R4 ;  /* 0x0000005a57047223 */ /* 0x000fca0000000004 */
[----:B------:R-:W-:-:S04]  /*4540*/  F2FP.F16.F32.PACK_AB R4, RZ, R4 ;  /* 0x00000004ff04723e */ /* 0x000fc800000000ff */
[----:B-1-34-:R-:W-:-:S05]  /*4550*/  PRMT R8, R4, 0x7610, R8 ;  /* 0x0000761004087816 */ /* 0x01afca0000000008 */
[----:B------:R1:W-:Y:S01]  /*4560*/  @P4 STG.E.U16 desc[UR36][R58.64+0x72], R8 ;  /* 0x000072083a004986 */ /* 0x0003e2000c101524 */
[----:B------:R-:W-:-:S13]  /*4570*/  ISETP.GT.AND P4, PT, R3, 0x80, P6 ;  /* 0x000000800300780c */ /* 0x000fda0003784270 */
[----:B------:R-:W3:Y:S01]  /*4580*/  @P4 LDG.E.LTC128B.U16 R116, desc[UR36][R62.64] ;  /* 0x000000243e744981 */ /* 0x000ee2000c1e1520 */
[----:B------:R-:W-:Y:S01]  /*4590*/  BSSY B1, `(.L_x_94) ;  /* 0x000000a000017945 */ /* 0x000fe20003800000 */
[----:B---3--:R-:W-:-:S05]  /*45a0*/  HADD2.F32 R4, -RZ, R116.H0_H0 ;  /* 0x20000074ff047230 */ /* 0x008fca0000004100 */
[----:B------:R-:W-:-:S04]  /*45b0*/  FMUL R5, R4, R91 ;  /* 0x0000005b04057220 */ /* 0x000fc80000400000 */
[----:B------:R-:W-:-:S05]  /*45c0*/  FFMA R5, R24, R90, R5 ;  /* 0x0000005a18057223 */ /* 0x000fca0000000005 */
[----:B------:R-:W-:-:S05]  /*45d0*/  F2FP.F16.F32.PACK_AB R5, RZ, R5 ;  /* 0x00000005ff05723e */ /* 0x000fca00000000ff */
[----:B------:R1:W-:Y:S01]  /*45e0*/  @P4 STG.E.U16 desc[UR36][R14.64], R5 ;  /* 0x000000050e004986 */ /* 0x0003e2000c101524 */
[----:B------:R-:W-:-:S04]  /*45f0*/  ISETP.NE.AND P4, PT, R119, RZ, PT ;  /* 0x000000ff7700720c */ /* 0x000fc80003f85270 */
[----:B------:R-:W-:-:S13]  /*4600*/  ISETP.GT.AND P4, PT, R3, 0x80, P4 ;  /* 0x000000800300780c */ /* 0x000fda0002784270 */
[----:B-1----:R-:W-:Y:S05]  /*4610*/  @!P4 BRA `(.L_x_95) ;  /* 0x000000000004c947 */ /* 0x002fea0003800000 */
[----:B------:R1:W5:Y:S02]  /*4620*/  LDG.E.LTC128B.U16 R116, desc[UR36][R60.64+0x2] ;  /* 0x000002243c747981 */ /* 0x000364000c1e1520 */
.L_x_95:
[----:B------:R-:W-:Y:S05]  /*4630*/  BSYNC B1 ;  /* 0x0000000000017941 */ /* 0x000fea0003800000 */
.L_x_94:
[----:B-----5:R-:W-:Y:S01]  /*4640*/  HADD2.F32 R4, -RZ, R116.H0_H0 ;  /* 0x20000074ff047230 */ /* 0x020fe20000004100 */
[----:B------:R-:W-:Y:S01]  /*4650*/  ISETP.GT.AND P6, PT, R3, 0x88, P6 ;  /* 0x000000880300780c */ /* 0x000fe200037c4270 */
[----:B------:R-:W-:Y:S01]  /*4660*/  @P4 IMAD.MOV.U32 R5, RZ, RZ, R15 ;  /* 0x000000ffff054224 */ /* 0x000fe200078e000f */
[----:B------:R-:W-:Y:S02]  /*4670*/  BSSY B1, `(.L_x_96) ;  /* 0x0000009000017945 */ /* 0x000fe40003800000 */
[----:B------:R-:W-:-:S04]  /*4680*/  FMUL R4, R4, R91 ;  /* 0x0000005b04047220 */ /* 0x000fc80000400000 */
[----:B------:R-:W-:-:S05]  /*4690*/  FFMA R4, R25, R90, R4 ;  /* 0x0000005a19047223 */ /* 0x000fca0000000004 */
[----:B------:R-:W-:-:S04]  /*46a0*/  F2FP.F16.F32.PACK_AB R4, RZ, R4 ;  /* 0x00000004ff04723e */ /* 0x000fc800000000ff */
[----:B------:R-:W-:Y:S01]  /*46b0*/  PRMT R8, R4, 0x7610, R8 ;  /* 0x0000761004087816 */ /* 0x000fe20000000008 */
[----:B------:R-:W-:-:S05]  /*46c0*/  @P4 IMAD.MOV.U32 R4, RZ, RZ, R14 ;  /* 0x000000ffff044224 */ /* 0x000fca00078e000e */
[----:B------:R3:W-:Y:S01]  /*46d0*/  @P4 STG.E.U16 desc[UR36][R4.64+0x2], R8 ;  /* 0x0000020804004986 */ /* 0x0007e2000c101524 */
[----:B------:R-:W-:Y:S05]  /*46e0*/  @!P6 BRA `(.L_x_97) ;  /* 0x000000000004e947 */ /* 0x000fea0003800000 */
[----:B------:R4:W5:Y:S02]  /*46f0*/  LDG.E.LTC128B.U16 R116, desc[UR36][R10.64] ;  /* 0x000000240a747981 */ /* 0x000964000c1e1520 */
.L_x_97:
[----:B------:R-:W-:Y:S05]  /*4700*/  BSYNC B1 ;  /* 0x0000000000017941 */ /* 0x000fea0003800000 */
.L_x_96:
[----:B---3-5:R-:W-:Y:S01]  /*4710*/  HADD2.F32 R4, -RZ, R116.H0_H0 ;  /* 0x20000074ff047230 */ /* 0x028fe20000004100 */
[----:B------:R-:W-:Y:S01]  /*4720*/  ISETP.NE.AND P4, PT, R119, RZ, PT ;  /* 0x000000ff7700720c */ /* 0x000fe20003f85270 */
[----:B------:R-:W-:Y:S03]  /*4730*/  BSSY B1, `(.L_x_98) ;  /* 0x0000008000017945 */ /* 0x000fe60003800000 */
[----:B------:R-:W-:Y:S01]  /*4740*/  FMUL R5, R4, R91 ;  /* 0x0000005b04057220 */ /* 0x000fe20000400000 */
[----:B------:R-:W-:-:S03]  /*4750*/  ISETP.GT.AND P4, PT, R3, 0x88, P4 ;  /* 0x000000880300780c */ /* 0x000fc60002784270 */
[----:B------:R-:W-:-:S05]  /*4760*/  FFMA R5, R26, R90, R5 ;  /* 0x0000005a1a057223 */ /* 0x000fca0000000005 */
[----:B------:R-:W-:-:S05]  /*4770*/  F2FP.F16.F32.PACK_AB R5, RZ, R5 ;  /* 0x00000005ff05723e */ /* 0x000fca00000000ff */
[----:B------:R3:W-:Y:S01]  /*4780*/  @P6 STG.E.U16 desc[UR36][R64.64], R5 ;  /* 0x0000000540006986 */ /* 0x0007e2000c101524 */
[----:B------:R-:W-:Y:S05]  /*4790*/  @!P4 BRA `(.L_x_99) ;  /* 0x000000000004c947 */ /* 0x000fea0003800000 */
[----:B------:R0:W5:Y:S02]  /*47a0*/  LDG.E.LTC128B.U16 R116, desc[UR36][R12.64+0x2] ;  /* 0x000002240c747981 */ /* 0x000164000c1e1520 */
.L_x_99:
[----:B------:R-:W-:Y:S05]  /*47b0*/  BSYNC B1 ;  /* 0x0000000000017941 */ /* 0x000fea0003800000 */
.L_x_98:
[----:B-----5:R-:W-:Y:S01]  /*47c0*/  HADD2.F32 R4, -RZ, R116.H0_H0 ;  /* 0x20000074ff047230 */ /* 0x020fe20000004100 */
[----:B------:R-:W-:Y:S01]  /*47d0*/  ISETP.NE.AND P6, PT, R117, RZ, PT ;  /* 0x000000ff7500720c */ /* 0x000fe20003fc5270 */
[----:B------:R-:W-:Y:S03]  /*47e0*/  BSSY B1, `(.L_x_100) ;  /* 0x0000008000017945 */ /* 0x000fe60003800000 */
[----:B------:R-:W-:-:S04]  /*47f0*/  FMUL R4, R4, R91 ;  /* 0x0000005b04047220 */ /* 0x000fc80000400000 */
[----:B------:R-:W-:-:S05]  /*4800*/  FFMA R4, R27, R90, R4 ;  /* 0x0000005a1b047223 */ /* 0x000fca0000000004 */
[----:B------:R-:W-:-:S05]  /*4810*/  F2FP.F16.F32.PACK_AB R4, RZ, R4 ;  /* 0x00000004ff04723e */ /* 0x000fca00000000ff */
[----:B------:R0:W-:Y:S01]  /*4820*/  @P4 STG.E.U16 desc[UR36][R66.64+0x2], R4 ;  /* 0x0000020442004986 */ /* 0x0001e2000c101524 */
[----:B------:R-:W-:-:S13]  /*4830*/  ISETP.GT.AND P4, PT, R3, 0x80, P6 ;  /* 0x000000800300780c */ /* 0x000fda0003784270 */
[----:B0-----:R-:W-:Y:S05]  /*4840*/  @!P4 BRA `(.L_x_101) ;  /* 0x000000000004c947 */ /* 0x001fea0003800000 */
[----:B------:R0:W5:Y:S02]  /*4850*/  LDG.E.LTC128B.U16 R116, desc[UR36][R60.64+0x10] ;  /* 0x000010243c747981 */ /* 0x000164000c1e1520 */
.L_x_101:
[----:B------:R-:W-:Y:S05]  /*4860*/  BSYNC B1 ;  /* 0x0000000000017941 */ /* 0x000fea0003800000 */
.L_x_100:
[----:B-----5:R-:W-:Y:S01]  /*4870*/  HADD2.F32 R4, -RZ, R116.H0_H0 ;  /* 0x20000074ff047230 */ /* 0x020fe20000004100 */
[----:B------:R-:W-:Y:S01]  /*4880*/  ISETP.NE.AND P6, PT, R120, RZ, PT ;  /* 0x000000ff7800720c */ /* 0x000fe20003fc5270 */
[----:B------:R-:W-:Y:S03]  /*4890*/  BSSY B1, `(.L_x_102) ;  /* 0x000000b000017945 */ /* 0x000fe60003800000 */
[----:B---3--:R-:W-:Y:S01]  /*48a0*/  FMUL R5, R4, R91 ;  /* 0x0000005b04057220 */ /* 0x008fe20000400000 */
[----:B------:R-:W-:-:S03]  /*48b0*/  @P4 IMAD.MOV.U32 R4, RZ, RZ, R14 ;  /* 0x000000ffff044224 */ /* 0x000fc600078e000e */
[----:B------:R-:W-:-:S05]  /*48c0*/  FFMA R5, R28, R90, R5 ;  /* 0x0000005a1c057223 */ /* 0x000fca0000000005 */
[----:B------:R-:W-:-:S04]  /*48d0*/  F2FP.F16.F32.PACK_AB R5, RZ, R5 ;  /* 0x00000005ff05723e */ /* 0x000fc800000000ff */
[----:B------:R-:W-:Y:S01]  /*48e0*/  PRMT R8, R5, 0x7610, R8 ;  /* 0x0000761005087816 */ /* 0x000fe20000000008 */
[----:B------:R-:W-:-:S05]  /*48f0*/  @P4 IMAD.MOV.U32 R5, RZ, RZ, R15 ;  /* 0x000000ffff054224 */ /* 0x000fca00078e000f */
[----:B------:R3:W-:Y:S01]  /*4900*/  @P4 STG.E.U16 desc[UR36][R4.64+0x10], R8 ;  /* 0x0000100804004986 */ /* 0x0007e2000c101524 */
[----:B------:R-:W-:-:S13]  /*4910*/  ISETP.GT.AND P4, PT, R3, 0x80, P6 ;  /* 0x000000800300780c */ /* 0x000fda0003784270 */
[----:B---3--:R-:W-:Y:S05]  /*4920*/  @!P4 BRA `(.L_x_103) ;  /* 0x000000000004c947 */ /* 0x008fea0003800000 */
[----:B------:R3:W5:Y:S02]  /*4930*/  LDG.E.LTC128B.U16 R116, desc[UR36][R60.64+0x12] ;  /* 0x000012243c747981 */ /* 0x000764000c1e1520 */
.L_x_103:
[----:B------:R-:W-:Y:S05]  /*4940*/  BSYNC B1 ;  /* 0x0000000000017941 */ /* 0x000fea0003800000 */
.L_x_102:
[----:B-----5:R-:W-:Y:S01]  /*4950*/  HADD2.F32 R4, -RZ, R116.H0_H0 ;  /* 0x20000074ff047230 */ /* 0x020fe20000004100 */
[----:B------:R-:W-:Y:S01]  /*4960*/  BSSY B1, `(.L_x_104) ;  /* 0x000000c000017945 */ /* 0x000fe20003800000 */
[----:B------:R-:W-:-:S03]  /*4970*/  @P4 IMAD.MOV.U32 R5, RZ, RZ, R15 ;  /* 0x000000ffff054224 */ /* 0x000fc600078e000f */
[----:B------:R-:W-:-:S04]  /*4980*/  FMUL R4, R4, R91 ;  /* 0x0000005b04047220 */ /* 0x000fc80000400000 */
[----:B------:R-:W-:-:S05]  /*4990*/  FFMA R4, R29, R90, R4 ;  /* 0x0000005a1d047223 */ /* 0x000fca0000000004 */
[----:B------:R-:W-:-:S04]  /*49a0*/  F2FP.F16.F32.PACK_AB R4, RZ, R4 ;  /* 0x00000004ff04723e */ /* 0x000fc800000000ff */
[----:B------:R-:W-:Y:S01]  /*49b0*/  PRMT R8, R4, 0x7610, R8 ;  /* 0x0000761004087816 */ /* 0x000fe20000000008 */
[----:B------:R-:W-:-:S05]  /*49c0*/  @P4 IMAD.MOV.U32 R4, RZ, RZ, R14 ;  /* 0x000000ffff044224 */ /* 0x000fca00078e000e */
[----:B------:R0:W-:Y:S01]  /*49d0*/  @P4 STG.E.U16 desc[UR36][R4.64+0x12], R8 ;  /* 0x0000120804004986 */ /* 0x0001e2000c101524 */
[----:B------:R-:W-:-:S04]  /*49e0*/  ISETP.NE.AND P4, PT, R117, RZ, PT ;  /* 0x000000ff7500720c */ /* 0x000fc80003f85270 */
[----:B------:R-:W-:-:S13]  /*49f0*/  ISETP.GT.AND P4, PT, R3, 0x88, P4 ;  /* 0x000000880300780c */ /* 0x000fda0002784270 */
[----:B0-----:R-:W-:Y:S05]  /*4a00*/  @!P4 BRA `(.L_x_105) ;  /* 0x000000000004c947 */ /* 0x001fea0003800000 */
[----:B------:R0:W5:Y:S02]  /*4a10*/  LDG.E.LTC128B.U16 R116, desc[UR36][R12.64+0x10] ;  /* 0x000010240c747981 */ /* 0x000164000c1e1520 */
.L_x_105:
[----:B------:R-:W-:Y:S05]  /*4a20*/  BSYNC B1 ;  /* 0x0000000000017941 */ /* 0x000fea0003800000 */
.L_x_104:
        /* <DEDUP_REMOVED lines=9> */
.L_x_107:
[----:B------:R-:W-:Y:S05]  /*4ac0*/  BSYNC B1 ;  /* 0x0000000000017941 */ /* 0x000fea0003800000 */
.L_x_106:
[----:B-----5:R-:W-:Y:S01]  /*4ad0*/  HADD2.F32 R4, -RZ, R116.H0_H0 ;  /* 0x20000074ff047230 */ /* 0x020fe20000004100 */
[----:B------:R-:W-:Y:S01]  /*4ae0*/  ISETP.NE.AND P6, PT, R121, RZ, PT ;  /* 0x000000ff7900720c */ /* 0x000fe20003fc5270 */
        /* <DEDUP_REMOVED lines=8> */
[----:B------:R-:W-:-:S13]  /*4b70*/  ISETP.GT.AND P4, PT, R3, 0x80, P6 ;  /* 0x000000800300780c */ /* 0x000fda0003784270 */
[----:B0-----:R-:W-:Y:S05]  /*4b80*/  @!P4 BRA `(.L_x_109) ;  /* 0x000000000004c947 */ /* 0x001fea0003800000 */
[----:B------:R0:W5:Y:S02]  /*4b90*/  LDG.E.LTC128B.U16 R116, desc[UR36][R60.64+0x20] ;  /* 0x000020243c747981 */ /* 0x000164000c1e1520 */
.L_x_109:
[----:B------:R-:W-:Y:S05]  /*4ba0*/  BSYNC B1 ;  /* 0x0000000000017941 */ /* 0x000fea0003800000 */
.L_x_108:
[----:B-----5:R-:W-:Y:S01]  /*4bb0*/  HADD2.F32 R4, -RZ, R116.H0_H0 ;  /* 0x20000074ff047230 */ /* 0x020fe20000004100 */
[----:B------:R-:W-:Y:S01]  /*4bc0*/  ISETP.NE.AND P6, PT, R103, RZ, PT ;  /* 0x000000ff6700720c */ /* 0x000fe20003fc5270 */
[----:B------:R-:W-:Y:S03]  /*4bd0*/  BSSY B1, `(.L_x_110) ;  /* 0x000000b000017945 */ /* 0x000fe60003800000 */
[----:B------:R-:W-:Y:S01]  /*4be0*/  FMUL R5, R4, R91 ;  /* 0x0000005b04057220 */ /* 0x000fe20000400000 */
[----:B------:R-:W-:-:S03]  /*4bf0*/  @P4 IMAD.MOV.U32 R4, RZ, RZ, R14 ;  /* 0x000000ffff044224 */ /* 0x000fc600078e000e */
        /* <DEDUP_REMOVED lines=8> */
.L_x_111:
[----:B------:R-:W-:Y:S05]  /*4c80*/  BSYNC B1 ;  /* 0x0000000000017941 */ /* 0x000fea0003800000 */
.L_x_110:
        /* <DEDUP_REMOVED lines=13> */
.L_x_113:
[----:B------:R-:W-:Y:S05]  /*4d60*/  BSYNC B1 ;  /* 0x0000000000017941 */ /* 0x000fea0003800000 */
.L_x_112:
[----:B-----5:R-:W-:Y:S01]  /*4d70*/  HADD2.F32 R4, -RZ, R116.H0_H0 ;  /* 0x20000074ff047230 */ /* 0x020fe20000004100 */
[----:B------:R-:W-:Y:S04]  /*4d80*/  BSSY B1, `(.L_x_114) ;  /* 0x000000b000017945 */ /* 0x000fe80003800000 */
        /* <DEDUP_REMOVED lines=10> */
.L_x_115:
[----:B------:R-:W-:Y:S05]  /*4e30*/  BSYNC B1 ;  /* 0x0000000000017941 */ /* 0x000fea0003800000 */
.L_x_114:
        /* <DEDUP_REMOVED lines=13> */
.L_x_117:
[----:B------:R-:W-:Y:S05]  /*4f10*/  BSYNC B1 ;  /* 0x0000000000017941 */ /* 0x000fea0003800000 */
.L_x_116:
        /* <DEDUP_REMOVED lines=13> */
.L_x_119:
[----:B------:R-:W-:Y:S05]  /*4ff0*/  BSYNC B1 ;  /* 0x0000000000017941 */ /* 0x000fea0003800000 */
.L_x_118:
        /* <DEDUP_REMOVED lines=13> */
.L_x_121:
[----:B------:R-:W-:Y:S05]  /*50d0*/  BSYNC B1 ;  /* 0x0000000000017941 */ /* 0x000fea0003800000 */
.L_x_120:
        /* <DEDUP_REMOVED lines=12> */
.L_x_123:
[----:B------:R-:W-:Y:S05]  /*51a0*/  BSYNC B1 ;  /* 0x0000000000017941 */ /* 0x000fea0003800000 */
.L_x_122:
        /* <DEDUP_REMOVED lines=13> */
.L_x_125:
[----:B------:R-:W-:Y:S05]  /*5280*/  BSYNC B1 ;  /* 0x0000000000017941 */ /* 0x000fea0003800000 */
.L_x_124:
        /* <DEDUP_REMOVED lines=13> */
.L_x_127:
[----:B------:R-:W-:Y:S05]  /*5360*/  BSYNC B1 ;  /* 0x0000000000017941 */ /* 0x000fea0003800000 */
.L_x_126:
        /* <DEDUP_REMOVED lines=13> */
.L_x_129:
[----:B------:R-:W-:Y:S05]  /*5440*/  BSYNC B1 ;  /* 0x0000000000017941 */ /* 0x000fea0003800000 */
.L_x_128:
        /* <DEDUP_REMOVED lines=12> */
.L_x_131:
[----:B------:R-:W-:Y:S05]  /*5510*/  BSYNC B1 ;  /* 0x0000000000017941 */ /* 0x000fea0003800000 */
.L_x_130:
        /* <DEDUP_REMOVED lines=13> */
.L_x_133:
[----:B------:R-:W-:Y:S05]  /*55f0*/  BSYNC B1 ;  /* 0x0000000000017941 */ /* 0x000fea0003800000 */
.L_x_132:
        /* <DEDUP_REMOVED lines=12> */
.L_x_135:
[----:B------:R-:W-:Y:S05]  /*56c0*/  BSYNC B1 ;  /* 0x0000000000017941 */ /* 0x000fea0003800000 */
.L_x_134:
        /* <DEDUP_REMOVED lines=12> */
.L_x_137:
[----:B------:R-:W-:Y:S05]  /*5790*/  BSYNC B1 ;  /* 0x0000000000017941 */ /* 0x000fea0003800000 */
.L_x_136:
[----:B-----5:R-:W-:Y:S01]  /*57a0*/  HADD2.F32 R4, -RZ, R116.H0_H0 ;  /* 0x20000074ff047230 */ /* 0x020fe20000004100 */
[----:B------:R-:W-:Y:S01]  /*57b0*/  ISETP.GT.AND P5, PT, R3, 0x88, P5 ;  /* 0x000000880300780c */ /* 0x000fe20002fa4270 */
        /* <DEDUP_REMOVED lines=8> */
[----:B------:R-:W-:Y:S05]  /*5840*/  @!P5 BRA `(.L_x_139) ;  /* 0x000000000004d947 */ /* 0x000fea0003800000 */
[----:B------:R0:W5:Y:S02]  /*5850*/  LDG.E.LTC128B.U16 R116, desc[UR36][R12.64+0x52] ;  /* 0x000052240c747981 */ /* 0x000164000c1e1520 */
.L_x_139:
[----:B------:R-:W-:Y:S05]  /*5860*/  BSYNC B1 ;  /* 0x0000000000017941 */ /* 0x000fea0003800000 */
.L_x_138:
[----:B0----5:R-:W-:Y:S01]  /*5870*/  HADD2.F32 R4, -RZ, R116.H0_H0 ;  /* 0x20000074ff047230 */ /* 0x021fe20000004100 */
        /* <DEDUP_REMOVED lines=11> */
.L_x_141:
[----:B------:R-:W-:Y:S05]  /*5930*/  BSYNC B1 ;  /* 0x0000000000017941 */ /* 0x000fea0003800000 */
.L_x_140:
[----:B0----5:R-:W-:Y:S01]  /*5940*/  HADD2.F32 R4, -RZ, R116.H0_H0 ;  /* 0x20000074ff047230 */ /* 0x021fe20000004100 */
        /* <DEDUP_REMOVED lines=11> */
.L_x_143:
[----:B------:R-:W-:Y:S05]  /*5a00*/  BSYNC B1 ;  /* 0x0000000000017941 */ /* 0x000fea0003800000 */
.L_x_142:
        /* <DEDUP_REMOVED lines=12> */
.L_x_145:
[----:B------:R-:W-:Y:S05]  /*5ad0*/  BSYNC B1 ;  /* 0x0000000000017941 */ /* 0x000fea0003800000 */
.L_x_144:
        /* <DEDUP_REMOVED lines=12> */
.L_x_147:
[----:B------:R-:W-:Y:S05]  /*5ba0*/  BSYNC B1 ;  /* 0x0000000000017941 */ /* 0x000fea0003800000 */
.L_x_146:
        /* <DEDUP_REMOVED lines=12> */
.L_x_149:
[----:B------:R-:W-:Y:S05]  /*5c70*/  BSYNC B1 ;  /* 0x0000000000017941 */ /* 0x000fea0003800000 */
.L_x_148:
        /* <DEDUP_REMOVED lines=12> */
.L_x_151:
[----:B------:R-:W-:Y:S05]  /*5d40*/  BSYNC B1 ;  /* 0x0000000000017941 */ /* 0x000fea0003800000 */
.L_x_150:
        /* <DEDUP_REMOVED lines=9> */
.L_x_153:
[----:B------:R-:W-:Y:S05]  /*5de0*/  BSYNC B1 ;  /* 0x0000000000017941 */ /* 0x000fea0003800000 */
.L_x_152:
        /* <DEDUP_REMOVED lines=12> */
.L_x_155:
[----:B------:R-:W-:Y:S05]  /*5eb0*/  BSYNC B1 ;  /* 0x0000000000017941 */ /* 0x000fea0003800000 */
.L_x_154:
[----:B------:R-:W-:Y:S05]  /*5ec0*/  @!P0 BRA `(.L_x_156) ;  /* 0x0000001400848947 */ /* 0x000fea0003800000 */
[----:B-----5:R-:W-:-:S05]  /*5ed0*/  HADD2.F32 R116, -RZ, R116.H0_H0 ;  /* 0x20000074ff747230 */ /* 0x020fca0000004100 */
[----:B------:R-:W-:-:S04]  /*5ee0*/  FMUL R116, R116, R91 ;  /* 0x0000005b74747220 */ /* 0x000fc80000400000 */
[----:B------:R-:W-:-:S05]  /*5ef0*/  FFMA R116, R55, R90, R116 ;  /* 0x0000005a37747223 */ /* 0x000fca0000000074 */
[----:B------:R-:W-:-:S05]  /*5f00*/  F2FP.F16.F32.PACK_AB R116, RZ, R116 ;  /* 0x00000074ff74723e */ /* 0x000fca00000000ff */
[----:B------:R0:W-:Y:S01]  /*5f10*/  STG.E.U16 desc[UR36][R6.64+0x72], R116 ;  /* 0x0000727406007986 */ /* 0x0001e2000c101524 */
[----:B------:R-:W-:Y:S05]  /*5f20*/  BRA `(.L_x_156) ;  /* 0x00000014006c7947 */ /* 0x000fea0003800000 */
.L_x_33:
[----:B------:R-:W-:Y:S01]  /*5f30*/  ULDC.64 UR4, c[0x0][0x5c0] ;  /* 0x0001700000047ab9 */ /* 0x000fe20000000a00 */
[-C--:B------:R-:W-:Y:S01]  /*5f40*/  FMUL R56, R56, R90.reuse ;  /* 0x0000005a38387220 */ /* 0x080fe20000400000 */
[----:B------:R-:W-:Y:S01]  /*5f50*/  LEA R10, P1, R112, UR4, 0x1 ;  /* 0x00000004700a7c11 */ /* 0x000fe2000f8208ff */
[----:B------:R-:W-:Y:S01]  /*5f60*/  IMAD.SHL.U32 R7, R96, 0x2, RZ ;  /* 0x0000000260077824 */ /* 0x000fe200078e00ff */
[----:B------:R-:W-:Y:S01]  /*5f70*/  ISETP.GT.AND P3, PT, R4, 0x1, PT ;  /* 0x000000010400780c */ /* 0x000fe20003f64270 */
[----:B------:R-:W-:Y:S01]  /*5f80*/  FMUL R57, R57, R90 ;  /* 0x0000005a39397220 */ /* 0x000fe20000400000 */
[----:B------:R-:W-:Y:S01]  /*5f90*/  F2FP.F16.F32.PACK_AB R56, RZ, R56 ;  /* 0x00000038ff38723e */ /* 0x000fe200000000ff */
[-C--:B------:R-:W-:Y:S01]  /*5fa0*/  FMUL R58, R58, R90.reuse ;  /* 0x0000005a3a3a7220 */ /* 0x080fe20000400000 */
[----:B------:R-:W-:Y:S01]  /*5fb0*/  LEA.HI.X R11, R112, UR5, R115, 0x1, P1 ;  /* 0x00000005700b7c11 */ /* 0x000fe200088f0c73 */
[-C--:B------:R-:W-:Y:S01]  /*5fc0*/  FMUL R59, R59, R90.reuse ;  /* 0x0000005a3b3b7220 */ /* 0x080fe20000400000 */
[----:B------:R-:W-:Y:S01]  /*5fd0*/  ISETP.GT.AND P1, PT, R3, RZ, P3 ;  /* 0x000000ff0300720c */ /* 0x000fe20001f24270 */
[----:B------:R-:W-:Y:S01]  /*5fe0*/  IMAD.SHL.U32 R23, R97, 0x2, RZ ;  /* 0x0000000261177824 */ /* 0x000fe200078e00ff */
[----:B------:R-:W-:Y:S01]  /*5ff0*/  ISETP.GT.AND P2, PT, R3, 0x8, P6 ;  /* 0x000000080300780c */ /* 0x000fe20003744270 */
[----:B------:R-:W-:Y:S01]  /*6000*/  @P0 STG.E.U16 desc[UR36][R10.64], R56 ;  /* 0x000000380a000986 */ /* 0x000fe2000c101524 */
[----:B------:R-:W-:Y:S01]  /*6010*/  SHF.L.U64.HI R5, R96, 0x1, R95 ;  /* 0x0000000160057819 */ /* 0x000fe2000001025f */
[----:B------:R-:W-:Y:S01]  /*6020*/  FMUL R60, R60, R90 ;  /* 0x0000005a3c3c7220 */ /* 0x000fe20000400000 */
[----:B------:R-:W-:Y:S01]  /*6030*/  IADD3 R8, P0, R7, R10, RZ ;  /* 0x0000000a07087210 */ /* 0x000fe20007f1e0ff */
[-C--:B------:R-:W-:Y:S01]  /*6040*/  FMUL R61, R61, R90.reuse ;  /* 0x0000005a3d3d7220 */ /* 0x080fe20000400000 */
[----:B------:R-:W-:Y:S01]  /*6050*/  F2FP.F16.F32.PACK_AB R57, RZ, R57 ;  /* 0x00000039ff39723e */ /* 0x000fe200000000ff */
[----:B------:R-:W-:Y:S01]  /*6060*/  FMUL R63, R63, R90 ;  /* 0x0000005a3f3f7220 */ /* 0x000fe20000400000 */
[----:B------:R-:W-:Y:S01]  /*6070*/  F2FP.F16.F32.PACK_AB R58, RZ, R58 ;  /* 0x0000003aff3a723e */ /* 0x000fe200000000ff */
[----:B------:R-:W-:Y:S01]  /*6080*/  IMAD.X R9, R5, 0x1, R11, P0 ;  /* 0x0000000105097824 */ /* 0x000fe200000e060b */
[----:B------:R-:W-:Y:S01]  /*6090*/  ISETP.GT.AND P0, PT, R3, 0x8, P3 ;  /* 0x000000080300780c */ /* 0x000fe20001f04270 */
[----:B------:R-:W-:Y:S01]  /*60a0*/  @P1 STG.E.U16 desc[UR36][R10.64+0x2], R57 ;  /* 0x000002390a001986 */ /* 0x000fe2000c101524 */
[----:B------:R-:W-:Y:S01]  /*60b0*/  F2FP.F16.F32.PACK_AB R59, RZ, R59 ;  /* 0x0000003bff3b723e */ /* 0x000fe200000000ff */
[----:B------:R-:W-:Y:S01]  /*60c0*/  FMUL R62, R62, R90 ;  /* 0x0000005a3e3e7220 */ /* 0x000fe20000400000 */
[----:B------:R-:W-:Y:S01]  /*60d0*/  SHF.L.U64.HI R13, R97, 0x1, R94 ;  /* 0x00000001610d7819 */ /* 0x000fe2000001025e */
[----:B------:R-:W-:Y:S01]  /*60e0*/  @P2 STG.E.U16 desc[UR36][R8.64], R58 ;  /* 0x0000003a08002986 */ /* 0x000fe2000c101524 */
[----:B------:R-:W-:Y:S01]  /*60f0*/  IADD3 R6, P1, P2, R23, R10, R7 ;  /* 0x0000000a17067210 */ /* 0x000fe20007a3e007 */
[-C--:B------:R-:W-:Y:S01]  /*6100*/  FMUL R64, R64, R90.reuse ;  /* 0x0000005a40407220 */ /* 0x080fe20000400000 */
[C---:B------:R-:W-:Y:S01]  /*6110*/  ISETP.GT.AND P4, PT, R4.reuse, 0x8, PT ;  /* 0x000000080400780c */ /* 0x040fe20003f84270 */
[-C--:B------:R-:W-:Y:S01]  /*6120*/  FMUL R65, R65, R90.reuse ;  /* 0x0000005a41417220 */ /* 0x080fe20000400000 */
[----:B------:R-:W-:Y:S01]  /*6130*/  ISETP.GT.AND P3, PT, R4, 0x9, PT ;  /* 0x000000090400780c */ /* 0x000fe20003f64270 */
[-C--:B------:R-:W-:Y:S01]  /*6140*/  FMUL R66, R66, R90.reuse ;  /* 0x0000005a42427220 */ /* 0x080fe20000400000 */
[----:B------:R-:W-:Y:S01]  /*6150*/  IADD3.X R7, R13, R11, R5, P1, P2 ;  /* 0x0000000b0d077210 */ /* 0x000fe20000fe4405 */
[----:B------:R-:W-:Y:S01]  /*6160*/  @P0 STG.E.U16 desc[UR36][R8.64+0x2], R59 ;  /* 0x0000023b08000986 */ /* 0x000fe2000c101524 */
[----:B------:R-:W-:Y:S01]  /*6170*/  ISETP.GT.AND P1, PT, R3, RZ, P4 ;  /* 0x000000ff0300720c */ /* 0x000fe20002724270 */
[-C--:B------:R-:W-:Y:S01]  /*6180*/  FMUL R67, R67, R90.reuse ;  /* 0x0000005a43437220 */ /* 0x080fe20000400000 */
[----:B------:R-:W-:Y:S01]  /*6190*/  ISETP.GT.AND P0, PT, R3, RZ, P3 ;  /* 0x000000ff0300720c */ /* 0x000fe20001f04270 */
[----:B------:R-:W-:Y:S01]  /*61a0*/  FMUL R68, R68, R90 ;  /* 0x0000005a44447220 */ /* 0x000fe20000400000 */
[----:B------:R-:W-:Y:S01]  /*61b0*/  F2FP.F16.F32.PACK_AB R60, RZ, R60 ;  /* 0x0000003cff3c723e */ /* 0x000fe200000000ff */
[-C--:B------:R-:W-:Y:S01]  /*61c0*/  FMUL R69, R69, R90.reuse ;  /* 0x0000005a45457220 */ /* 0x080fe20000400000 */
[----:B------:R-:W-:Y:S01]  /*61d0*/  F2FP.F16.F32.PACK_AB R61, RZ, R61 ;  /* 0x0000003dff3d723e */ /* 0x000fe200000000ff */
[-C--:B------:R-:W-:Y:S01]  /*61e0*/  FMUL R70, R70, R90.reuse ;  /* 0x0000005a46467220 */ /* 0x080fe20000400000 */
[----:B------:R-:W-:Y:S01]  /*61f0*/  F2FP.F16.F32.PACK_AB R63, RZ, R63 ;  /* 0x0000003fff3f723e */ /* 0x000fe200000000ff */
[----:B------:R-:W-:Y:S01]  /*6200*/  FMUL R71, R71, R90 ;  /* 0x0000005a47477220 */ /* 0x000fe20000400000 */
[----:B------:R-:W-:Y:S01]  /*6210*/  F2FP.F16.F32.PACK_AB R62, RZ, R62 ;  /* 0x0000003eff3e723e */ /* 0x000fe200000000ff */
[----:B------:R-:W-:Y:S01]  /*6220*/  FMUL R72, R72, R90 ;  /* 0x0000005a48487220 */ /* 0x000fe20000400000 */
[----:B------:R-:W-:Y:S01]  /*6230*/  F2FP.F16.F32.PACK_AB R64, RZ, R64 ;  /* 0x00000040ff40723e */ /* 0x000fe200000000ff */
[----:B------:R-:W-:Y:S01]  /*6240*/  @P1 STG.E.U16 desc[UR36][R10.64+0x10], R60 ;  /* 0x0000103c0a001986 */ /* 0x000fe2000c101524 */
[----:B------:R-:W-:Y:S01]  /*6250*/  ISETP.GT.AND P1, PT, R3, 0x8, P4 ;  /* 0x000000080300780c */ /* 0x000fe20002724270 */
[-C--:B------:R-:W-:Y:S01]  /*6260*/  FMUL R73, R73, R90.reuse ;  /* 0x0000005a49497220 */ /* 0x080fe20000400000 */
[----:B------:R-:W-:Y:S01]  /*6270*/  ISETP.GT.AND P2, PT, R4, 0x11, PT ;  /* 0x000000110400780c */ /* 0x000fe20003f44270 */
[----:B------:R-:W-:Y:S01]  /*6280*/  @P0 STG.E.U16 desc[UR36][R10.64+0x12], R61 ;  /* 0x0000123d0a000986 */ /* 0x000fe2000c101524 */
[----:B------:R-:W-:Y:S01]  /*6290*/  ISETP.GT.AND P0, PT, R3, 0x8, P3 ;  /* 0x000000080300780c */ /* 0x000fe20001f04270 */
[-C--:B------:R-:W-:Y:S01]  /*62a0*/  FMUL R74, R74, R90.reuse ;  /* 0x0000005a4a4a7220 */ /* 0x080fe20000400000 */
[----:B------:R-:W-:Y:S01]  /*62b0*/  ISETP.GT.AND P3, PT, R4, 0x10, PT ;  /* 0x000000100400780c */ /* 0x000fe20003f64270 */
[-C--:B------:R-:W-:Y:S01]  /*62c0*/  FMUL R75, R75, R90.reuse ;  /* 0x0000005a4b4b7220 */ /* 0x080fe20000400000 */
[----:B------:R-:W-:Y:S01]  /*62d0*/  F2FP.F16.F32.PACK_AB R65, RZ, R65 ;  /* 0x00000041ff41723e */ /* 0x000fe200000000ff */
[----:B------:R-:W-:Y:S01]  /*62e0*/  FMUL R76, R76, R90 ;  /* 0x0000005a4c4c7220 */ /* 0x000fe20000400000 */
[----:B------:R-:W-:Y:S01]  /*62f0*/  F2FP.F16.F32.PACK_AB R66, RZ, R66 ;  /* 0x00000042ff42723e */ /* 0x000fe200000000ff */
[----:B------:R-:W-:Y:S01]  /*6300*/  FMUL R77, R77, R90 ;  /* 0x0000005a4d4d7220 */ /* 0x000fe20000400000 */
[----:B------:R-:W-:Y:S01]  /*6310*/  F2FP.F16.F32.PACK_AB R67, RZ, R67 ;  /* 0x00000043ff43723e */ /* 0x000fe200000000ff */
[----:B------:R-:W-:Y:S01]  /*6320*/  @P1 STG.E.U16 desc[UR36][R8.64+0x10], R62 ;  /* 0x0000103e08001986 */ /* 0x000fe2000c101524 */
[----:B------:R-:W-:Y:S01]  /*6330*/  F2FP.F16.F32.PACK_AB R68, RZ, R68 ;  /* 0x00000044ff44723e */ /* 0x000fe200000000ff */
[-C--:B------:R-:W-:Y:S01]  /*6340*/  FMUL R78, R78, R90.reuse ;  /* 0x0000005a4e4e7220 */ /* 0x080fe20000400000 */
[----:B------:R-:W-:Y:S01]  /*6350*/  ISETP.GT.AND P1, PT, R4, 0x19, PT ;  /* 0x000000190400780c */ /* 0x000fe20003f24270 */
[----:B------:R-:W-:Y:S01]  /*6360*/  @P0 STG.E.U16 desc[UR36][R8.64+0x12], R63 ;  /* 0x0000123f08000986 */ /* 0x000fe2000c101524 */
[----:B------:R-:W-:Y:S01]  /*6370*/  ISETP.GT.AND P0, PT, R3, RZ, P3 ;  /* 0x000000ff0300720c */ /* 0x000fe20001f04270 */
[-C--:B------:R-:W-:Y:S01]  /*6380*/  FMUL R79, R79, R90.reuse ;  /* 0x0000005a4f4f7220 */ /* 0x080fe20000400000 */
[----:B------:R-:W-:Y:S01]  /*6390*/  F2FP.F16.F32.PACK_AB R69, RZ, R69 ;  /* 0x00000045ff45723e */ /* 0x000fe200000000ff */
[----:B------:R-:W-:Y:S01]  /*63a0*/  FMUL R80, R80, R90 ;  /* 0x0000005a50507220 */ /* 0x000fe20000400000 */
[----:B------:R-:W-:Y:S01]  /*63b0*/  F2FP.F16.F32.PACK_AB R70, RZ, R70 ;  /* 0x00000046ff46723e */ /* 0x000fe200000000ff */
        /* <DEDUP_REMOVED lines=8> */
[----:B------:R-:W-:Y:S01]  /*6440*/  @P0 STG.E.U16 desc[UR36][R10.64+0x20], R64 ;  /* 0x000020400a000986 */ /* 0x000fe2000c101524 */
[----:B------:R-:W-:Y:S01]  /*6450*/  ISETP.GT.AND P0, PT, R3, RZ, P2 ;  /* 0x000000ff0300720c */ /* 0x000fe20001704270 */
[-C--:B------:R-:W-:Y:S01]  /*6460*/  FMUL R85, R85, R90.reuse ;  /* 0x0000005a55557220 */ /* 0x080fe20000400000 */
[----:B------:R-:W-:Y:S01]  /*6470*/  F2FP.F16.F32.PACK_AB R75, RZ, R75 ;  /* 0x0000004bff4b723e */ /* 0x000fe200000000ff */
[-C--:B------:R-:W-:Y:S01]  /*6480*/  FMUL R86, R86, R90.reuse ;  /* 0x0000005a56567220 */ /* 0x080fe20000400000 */
[----:B------:R-:W-:Y:S01]  /*6490*/  ISETP.GT.AND P5, PT, R4, 0x28, PT ;  /* 0x000000280400780c */ /* 0x000fe20003fa4270 */
[----:B------:R-:W-:Y:S01]  /*64a0*/  FMUL R87, R87, R90 ;  /* 0x0000005a57577220 */ /* 0x000fe20000400000 */
[----:B------:R-:W-:Y:S01]  /*64b0*/  F2FP.F16.F32.PACK_AB R76, RZ, R76 ;  /* 0x0000004cff4c723e */ /* 0x000fe200000000ff */
[-C--:B------:R-:W-:Y:S01]  /*64c0*/  FMUL R24, R24, R90.reuse ;  /* 0x0000005a18187220 */ /* 0x080fe20000400000 */
[----:B------:R-:W-:Y:S01]  /*64d0*/  ISETP.GT.AND P4, PT, R4, 0x29, PT ;  /* 0x000000290400780c */ /* 0x000fe20003f84270 */
[-C--:B------:R-:W-:Y:S01]  /*64e0*/  FMUL R25, R25, R90.reuse ;  /* 0x0000005a19197220 */ /* 0x080fe20000400000 */
[----:B------:R-:W-:Y:S01]  /*64f0*/  F2FP.F16.F32.PACK_AB R77, RZ, R77 ;  /* 0x0000004dff4d723e */ /* 0x000fe200000000ff */
[----:B------:R-:W-:Y:S01]  /*6500*/  FMUL R26, R26, R90 ;  /* 0x0000005a1a1a7220 */ /* 0x000fe20000400000 */
[----:B------:R-:W-:Y:S01]  /*6510*/  F2FP.F16.F32.PACK_AB R78, RZ, R78 ;  /* 0x0000004eff4e723e */ /* 0x000fe200000000ff */
[----:B------:R-:W-:Y:S01]  /*6520*/  @P0 STG.E.U16 desc[UR36][R10.64+0x22], R65 ;  /* 0x000022410a000986 */ /* 0x000fe2000c101524 */
[----:B------:R-:W-:Y:S01]  /*6530*/  ISETP.GT.AND P0, PT, R3, 0x8, P3 ;  /* 0x000000080300780c */ /* 0x000fe20001f04270 */
[-C--:B------:R-:W-:Y:S01]  /*6540*/  FMUL R27, R27, R90.reuse ;  /* 0x0000005a1b1b7220 */ /* 0x080fe20000400000 */
[----:B------:R-:W-:Y:S01]  /*6550*/  F2FP.F16.F32.PACK_AB R79, RZ, R79 ;  /* 0x0000004fff4f723e */ /* 0x000fe200000000ff */
[-C--:B------:R-:W-:Y:S01]  /*6560*/  FMUL R28, R28, R90.reuse ;  /* 0x0000005a1c1c7220 */ /* 0x080fe20000400000 */
[----:B------:R-:W-:Y:S01]  /*6570*/  ISETP.GT.AND P3, PT, R4, 0x30, PT ;  /* 0x000000300400780c */ /* 0x000fe20003f64270 */
        /* <DEDUP_REMOVED lines=8> */
[----:B------:R-:W-:Y:S01]  /*6600*/  @P0 STG.E.U16 desc[UR36][R8.64+0x20], R66 ;  /* 0x0000204208000986 */ /* 0x000fe2000c101524 */
[----:B------:R-:W-:Y:S01]  /*6610*/  ISETP.GT.AND P0, PT, R3, 0x8, P2 ;  /* 0x000000080300780c */ /* 0x000fe20001704270 */
[-C--:B------:R-:W-:Y:S01]  /*6620*/  FMUL R33, R33, R90.reuse ;  /* 0x0000005a21217220 */ /* 0x080fe20000400000 */
[----:B------:R-:W-:Y:S01]  /*6630*/  ISETP.GT.AND P2, PT, R4, 0x18, PT ;  /* 0x000000180400780c */ /* 0x000fe20003f44270 */
[----:B------:R-:W-:Y:S01]  /*6640*/  FMUL R34, R34, R90 ;  /* 0x0000005a22227220 */ /* 0x000fe20000400000 */
[----:B------:R-:W-:Y:S01]  /*6650*/  F2FP.F16.F32.PACK_AB R84, RZ, R84 ;  /* 0x00000054ff54723e */ /* 0x000fe200000000ff */
[-C--:B------:R-:W-:Y:S01]  /*6660*/  FMUL R35, R35, R90.reuse ;  /* 0x0000005a23237220 */ /* 0x080fe20000400000 */
[----:B------:R-:W-:Y:S01]  /*6670*/  P2R R5, PR, RZ, 0x20 ;  /* 0x00000020ff057803 */ /* 0x000fe20000000000 */
[-C--:B------:R-:W-:Y:S01]  /*6680*/  FMUL R36, R36, R90.reuse ;  /* 0x0000005a24247220 */ /* 0x080fe20000400000 */
[----:B------:R-:W-:Y:S01]  /*6690*/  F2FP.F16.F32.PACK_AB R85, RZ, R85 ;  /* 0x00000055ff55723e */ /* 0x000fe200000000ff */
[----:B------:R-:W-:Y:S01]  /*66a0*/  FMUL R37, R37, R90 ;  /* 0x0000005a25257220 */ /* 0x000fe20000400000 */
[----:B------:R-:W-:Y:S01]  /*66b0*/  F2FP.F16.F32.PACK_AB R86, RZ, R86 ;  /* 0x00000056ff56723e */ /* 0x000fe200000000ff */
[-C--:B------:R-:W-:Y:S01]  /*66c0*/  FMUL R38, R38, R90.reuse ;  /* 0x0000005a26267220 */ /* 0x080fe20000400000 */
[----:B------:R-:W-:Y:S01]  /*66d0*/  F2FP.F16.F32.PACK_AB R87, RZ, R87 ;  /* 0x00000057ff57723e */ /* 0x000fe200000000ff */
[----:B------:R-:W-:Y:S01]  /*66e0*/  @P0 STG.E.U16 desc[UR36][R8.64+0x22], R67 ;  /* 0x0000224308000986 */ /* 0x000fe2000c101524 */
[----:B------:R-:W-:Y:S01]  /*66f0*/  ISETP.GT.AND P0, PT, R3, RZ, P2 ;  /* 0x000000ff0300720c */ /* 0x000fe20001704270 */
        /* <DEDUP_REMOVED lines=36> */
[----:B------:R-:W-:Y:S01]  /*6940*/  FMUL R55, R55, R90 ;  /* 0x0000005a37377220 */ /* 0x000fe20000400000 */
[----:B------:R-:W-:-:S02]  /*6950*/  F2FP.F16.F32.PACK_AB R39, RZ, R39 ;  /* 0x00000027ff27723e */ /* 0x000fc400000000ff */
[----:B------:R-:W-:Y:S01]  /*6960*/  F2FP.F16.F32.PACK_AB R40, RZ, R40 ;  /* 0x00000028ff28723e */ /* 0x000fe200000000ff */
[----:B------:R-:W-:Y:S01]  /*6970*/  @P0 STG.E.U16 desc[UR36][R8.64+0x30], R70 ;  /* 0x0000304608000986 */ /* 0x000fe2000c101524 */
[----:B------:R-:W-:Y:S02]  /*6980*/  ISETP.GT.AND P0, PT, R3, 0x8, P1 ;  /* 0x000000080300780c */ /* 0x000fe40000f04270 */
[----:B------:R-:W-:Y:S02]  /*6990*/  ISETP.GT.AND P1, PT, R4, 0x21, PT ;  /* 0x000000210400780c */ /* 0x000fe40003f24270 */
[----:B------:R-:W-:Y:S02]  /*69a0*/  F2FP.F16.F32.PACK_AB R41, RZ, R41 ;  /* 0x00000029ff29723e */ /* 0x000fe400000000ff */
[----:B------:R-:W-:Y:S02]  /*69b0*/  F2FP.F16.F32.PACK_AB R42, RZ, R42 ;  /* 0x0000002aff2a723e */ /* 0x000fe400000000ff */
[----:B------:R-:W-:-:S02]  /*69c0*/  F2FP.F16.F32.PACK_AB R43, RZ, R43 ;  /* 0x0000002bff2b723e */ /* 0x000fc400000000ff */
[----:B------:R-:W-:Y:S02]  /*69d0*/  F2FP.F16.F32.PACK_AB R44, RZ, R44 ;  /* 0x0000002cff2c723e */ /* 0x000fe400000000ff */
[----:B------:R-:W-:Y:S01]  /*69e0*/  F2FP.F16.F32.PACK_AB R45, RZ, R45 ;  /* 0x0000002dff2d723e */ /* 0x000fe200000000ff */
[----:B------:R-:W-:Y:S01]  /*69f0*/  @P0 STG.E.U16 desc[UR36][R8.64+0x32], R71 ;  /* 0x0000324708000986 */ /* 0x000fe2000c101524 */
[----:B------:R-:W-:Y:S02]  /*6a00*/  ISETP.GT.AND P0, PT, R3, RZ, P2 ;  /* 0x000000ff0300720c */ /* 0x000fe40001704270 */
[----:B------:R-:W-:Y:S02]  /*6a10*/  F2FP.F16.F32.PACK_AB R46, RZ, R46 ;  /* 0x0000002eff2e723e */ /* 0x000fe400000000ff */
[----:B------:R-:W-:Y:S02]  /*6a20*/  F2FP.F16.F32.PACK_AB R47, RZ, R47 ;  /* 0x0000002fff2f723e */ /* 0x000fe400000000ff */
[----:B------:R-:W-:-:S02]  /*6a30*/  F2FP.F16.F32.PACK_AB R48, RZ, R48 ;  /* 0x00000030ff30723e */ /* 0x000fc400000000ff */
[----:B------:R-:W-:Y:S02]  /*6a40*/  F2FP.F16.F32.PACK_AB R49, RZ, R49 ;  /* 0x00000031ff31723e */ /* 0x000fe400000000ff */
[----:B------:R-:W-:Y:S02]  /*6a50*/  F2FP.F16.F32.PACK_AB R50, RZ, R50 ;  /* 0x00000032ff32723e */ /* 0x000fe400000000ff */
[----:B------:R-:W-:Y:S01]  /*6a60*/  F2FP.F16.F32.PACK_AB R51, RZ, R51 ;  /* 0x00000033ff33723e */ /* 0x000fe200000000ff */
[----:B------:R-:W-:Y:S01]  /*6a70*/  @P0 STG.E.U16 desc[UR36][R10.64+0x40], R72 ;  /* 0x000040480a000986 */ /* 0x000fe2000c101524 */
[----:B------:R-:W-:Y:S02]  /*6a80*/  ISETP.GT.AND P0, PT, R3, RZ, P1 ;  /* 0x000000ff0300720c */ /* 0x000fe40000f04270 */
[----:B------:R-:W-:Y:S02]  /*6a90*/  F2FP.F16.F32.PACK_AB R52, RZ, R52 ;  /* 0x00000034ff34723e */ /* 0x000fe400000000ff */
[----:B------:R-:W-:-:S02]  /*6aa0*/  F2FP.F16.F32.PACK_AB R53, RZ, R53 ;  /* 0x00000035ff35723e */ /* 0x000fc400000000ff */
[----:B------:R-:W-:Y:S02]  /*6ab0*/  F2FP.F16.F32.PACK_AB R54, RZ, R54 ;  /* 0x00000036ff36723e */ /* 0x000fe400000000ff */
[----:B------:R-:W-:-:S05]  /*6ac0*/  F2FP.F16.F32.PACK_AB R55, RZ, R55 ;  /* 0x00000037ff37723e */ /* 0x000fca00000000ff */
[----:B------:R-:W-:Y:S01]  /*6ad0*/  @P0 STG.E.U16 desc[UR36][R10.64+0x42], R73 ;  /* 0x000042490a000986 */ /* 0x000fe2000c101524 */
[----:B------:R-:W-:Y:S02]  /*6ae0*/  ISETP.GT.AND P0, PT, R3, 0x8, P2 ;  /* 0x000000080300780c */ /* 0x000fe40001704270 */
[----:B------:R-:W-:-:S11]  /*6af0*/  ISETP.GT.AND P2, PT, R4, 0x38, PT ;  /* 0x000000380400780c */ /* 0x000fd60003f44270 */
[----:B------:R-:W-:Y:S01]  /*6b00*/  @P0 STG.E.U16 desc[UR36][R8.64+0x40], R74 ;  /* 0x0000404a08000986 */ /* 0x000fe2000c101524 */
[----:B------:R-:W-:-:S13]  /*6b10*/  ISETP.GT.AND P0, PT, R3, 0x8, P1 ;  /* 0x000000080300780c */ /* 0x000fda0000f04270 */
[----:B------:R-:W-:Y:S01]  /*6b20*/  @P0 STG.E.U16 desc[UR36][R8.64+0x42], R75 ;  /* 0x0000424b08000986 */ /* 0x000fe2000c101524 */
[----:B------:R-:W-:-:S13]  /*6b30*/  ISETP.GT.AND P0, PT, R3, RZ, P5 ;  /* 0x000000ff0300720c */ /* 0x000fda0002f04270 */
[----:B------:R-:W-:Y:S01]  /*6b40*/  @P0 STG.E.U16 desc[UR36][R10.64+0x50], R76 ;  /* 0x0000504c0a000986 */ /* 0x000fe2000c101524 */
[----:B------:R-:W-:-:S13]  /*6b50*/  ISETP.GT.AND P0, PT, R3, RZ, P4 ;  /* 0x000000ff0300720c */ /* 0x000fda0002704270 */
[----:B------:R-:W-:Y:S01]  /*6b60*/  @P0 STG.E.U16 desc[UR36][R10.64+0x52], R77 ;  /* 0x0000524d0a000986 */ /* 0x000fe2000c101524 */
[----:B------:R-:W-:-:S13]  /*6b70*/  ISETP.GT.AND P0, PT, R3, 0x8, P5 ;  /* 0x000000080300780c */ /* 0x000fda0002f04270 */
[----:B------:R-:W-:Y:S01]  /*6b80*/  @P0 STG.E.U16 desc[UR36][R8.64+0x50], R78 ;  /* 0x0000504e08000986 */ /* 0x000fe2000c101524 */
[----:B------:R-:W-:-:S13]  /*6b90*/  ISETP.GT.AND P0, PT, R3, 0x8, P4 ;  /* 0x000000080300780c */ /* 0x000fda0002704270 */
[----:B------:R-:W-:Y:S01]  /*6ba0*/  @P0 STG.E.U16 desc[UR36][R8.64+0x52], R79 ;  /* 0x0000524f08000986 */ /* 0x000fe2000c101524 */
[----:B------:R-:W-:-:S13]  /*6bb0*/  ISETP.GT.AND P0, PT, R3, RZ, P3 ;  /* 0x000000ff0300720c */ /* 0x000fda0001f04270 */
[----:B------:R-:W-:Y:S01]  /*6bc0*/  @P0 STG.E.U16 desc[UR36][R10.64+0x60], R80 ;  /* 0x000060500a000986 */ /* 0x000fe2000c101524 */
[----:B------:R-:W-:-:S04]  /*6bd0*/  ISETP.GT.AND P0, PT, R4, 0x31, PT ;  /* 0x000000310400780c */ /* 0x000fc80003f04270 */
[----:B------:R-:W-:-:S13]  /*6be0*/  ISETP.GT.AND P1, PT, R3, RZ, P0 ;  /* 0x000000ff0300720c */ /* 0x000fda0000724270 */
[----:B------:R-:W-:Y:S01]  /*6bf0*/  @P1 STG.E.U16 desc[UR36][R10.64+0x62], R81 ;  /* 0x000062510a001986 */ /* 0x000fe2000c101524 */
[----:B------:R-:W-:-:S13]  /*6c00*/  ISETP.GT.AND P1, PT, R3, 0x8, P3 ;  /* 0x000000080300780c */ /* 0x000fda0001f24270 */
[----:B------:R-:W-:Y:S01]  /*6c10*/  @P1 STG.E.U16 desc[UR36][R8.64+0x60], R82 ;  /* 0x0000605208001986 */ /* 0x000fe2000c101524 */
[----:B------:R-:W-:-:S13]  /*6c20*/  ISETP.GT.AND P1, PT, R3, 0x8, P0 ;  /* 0x000000080300780c */ /* 0x000fda0000724270 */
[----:B------:R-:W-:Y:S01]  /*6c30*/  @P1 STG.E.U16 desc[UR36][R8.64+0x62], R83 ;  /* 0x0000625308001986 */ /* 0x000fe2000c101524 */
[----:B------:R-:W-:-:S05]  /*6c40*/  IADD3 R14, P1, R23, R8, RZ ;  /* 0x00000008170e7210 */ /* 0x000fca0007f3e0ff */
[----:B------:R-:W-:Y:S01]  /*6c50*/  IMAD.X R15, R13, 0x1, R9, P1 ;  /* 0x000000010d0f7824 */ /* 0x000fe200008e0609 */
[----:B------:R-:W-:-:S13]  /*6c60*/  ISETP.GT.AND P1, PT, R3, RZ, P2 ;  /* 0x000000ff0300720c */ /* 0x000fda0001724270 */
[----:B------:R-:W-:Y:S01]  /*6c70*/  @P1 STG.E.U16 desc[UR36][R10.64+0x70], R84 ;  /* 0x000070540a001986 */ /* 0x000fe2000c101524 */
[----:B------:R-:W-:-:S05]  /*6c80*/  IADD3 R20, P1, R23, R8, RZ ;  /* 0x0000000817147210 */ /* 0x000fca0007f3e0ff */
[----:B------:R-:W-:Y:S01]  /*6c90*/  IMAD.X R21, R13, 0x1, R9, P1 ;  /* 0x000000010d157824 */ /* 0x000fe200008e0609 */
[----:B------:R-:W-:-:S05]  /*6ca0*/  IADD3 R12, P1, R23, R10, RZ ;  /* 0x0000000a170c7210 */ /* 0x000fca0007f3e0ff */
[----:B------:R-:W-:Y:S01]  /*6cb0*/  IMAD.X R13, R13, 0x1, R11, P1 ;  /* 0x000000010d0d7824 */ /* 0x000fe200008e060b */
[----:B------:R-:W-:-:S04]  /*6cc0*/  ISETP.GT.AND P1, PT, R4, 0x39, PT ;  /* 0x000000390400780c */ /* 0x000fc80003f24270 */
[----:B------:R-:W-:-:S13]  /*6cd0*/  ISETP.GT.AND P5, PT, R3, RZ, P1 ;  /* 0x000000ff0300720c */ /* 0x000fda0000fa4270 */
[----:B------:R-:W-:Y:S01]  /*6ce0*/  @P5 STG.E.U16 desc[UR36][R10.64+0x72], R85 ;  /* 0x000072550a005986 */ /* 0x000fe2000c101524 */
[----:B------:R-:W-:-:S13]  /*6cf0*/  ISETP.GT.AND P5, PT, R3, 0x8, P2 ;  /* 0x000000080300780c */ /* 0x000fda00017a4270 */
[----:B------:R-:W-:Y:S01]  /*6d00*/  @P5 STG.E.U16 desc[UR36][R8.64+0x70], R86 ;  /* 0x0000705608005986 */ /* 0x000fe2000c101524 */
[----:B------:R-:W-:-:S13]  /*6d10*/  ISETP.GT.AND P5, PT, R3, 0x8, P1 ;  /* 0x000000080300780c */ /* 0x000fda0000fa4270 */
[----:B------:R0:W-:Y:S01]  /*6d20*/  @P5 STG.E.U16 desc[UR36][R8.64+0x72], R87 ;  /* 0x0000725708005986 */ /* 0x0001e2000c101524 */
[C---:B------:R-:W-:Y:S02]  /*6d30*/  ISETP.GT.AND P5, PT, R3.reuse, 0x80, P6 ;  /* 0x000000800300780c */ /* 0x040fe400037a4270 */
[----:B------:R-:W-:-:S11]  /*6d40*/  ISETP.GT.AND P6, PT, R3, 0x88, P6 ;  /* 0x000000880300780c */ /* 0x000fd600037c4270 */
[----:B------:R-:W-:Y:S01]  /*6d50*/  @P5 STG.E.U16 desc[UR36][R12.64], R24 ;  /* 0x000000180c005986 */ /* 0x000fe2000c101524 */
[----:B------:R-:W-:-:S04]  /*6d60*/  ISETP.GT.AND P5, PT, R4, 0x1, PT ;  /* 0x000000010400780c */ /* 0x000fc80003fa4270 */
[----:B------:R-:W-:-:S13]  /*6d70*/  ISETP.GT.AND P5, PT, R3, 0x80, P5 ;  /* 0x000000800300780c */ /* 0x000fda0002fa4270 */
[----:B0-----:R-:W-:Y:S02]  /*6d80*/  @P5 IMAD.MOV.U32 R8, RZ, RZ, R12 ;  /* 0x000000ffff085224 */ /* 0x001fe400078e000c */
[----:B------:R-:W-:-:S05]  /*6d90*/  @P5 IMAD.MOV.U32 R9, RZ, RZ, R13 ;  /* 0x000000ffff095224 */ /* 0x000fca00078e000d */
[----:B------:R0:W-:Y:S01]  /*6da0*/  @P5 STG.E.U16 desc[UR36][R8.64+0x2], R25 ;  /* 0x0000021908005986 */ /* 0x0001e2000c101524 */
[----:B------:R-:W-:-:S03]  /*6db0*/  ISETP.NE.AND P5, PT, R5, RZ, PT ;  /* 0x000000ff0500720c */ /* 0x000fc60003fa5270 */
[----:B------:R-:W-:Y:S01]  /*6dc0*/  @P6 STG.E.U16 desc[UR36][R14.64], R26 ;  /* 0x0000001a0e006986 */ /* 0x000fe2000c101524 */
[----:B------:R-:W-:-:S04]  /*6dd0*/  ISETP.GT.AND P6, PT, R4, 0x1, PT ;  /* 0x000000010400780c */ /* 0x000fc80003fc4270 */
[----:B------:R-:W-:-:S13]  /*6de0*/  ISETP.GT.AND P6, PT, R3, 0x88, P6 ;  /* 0x000000880300780c */ /* 0x000fda00037c4270 */
[----:B------:R-:W-:Y:S01]  /*6df0*/  @P6 STG.E.U16 desc[UR36][R20.64+0x2], R27 ;  /* 0x0000021b14006986 */ /* 0x000fe2000c101524 */
[----:B------:R-:W-:-:S04]  /*6e00*/  ISETP.GT.AND P6, PT, R4, 0x8, PT ;  /* 0x000000080400780c */ /* 0x000fc80003fc4270 */
[----:B------:R-:W-:-:S13]  /*6e10*/  ISETP.GT.AND P6, PT, R3, 0x80, P6 ;  /* 0x000000800300780c */ /* 0x000fda00037c4270 */
[----:B0-----:R-:W-:Y:S02]  /*6e20*/  @P6 IMAD.MOV.U32 R8, RZ, RZ, R12 ;  /* 0x000000ffff086224 */ /* 0x001fe400078e000c */
[----:B------:R-:W-:-:S05]  /*6e30*/  @P6 IMAD.MOV.U32 R9, RZ, RZ, R13 ;  /* 0x000000ffff096224 */ /* 0x000fca00078e000d */
[----:B------:R0:W-:Y:S01]  /*6e40*/  @P6 STG.E.U16 desc[UR36][R8.64+0x10], R28 ;  /* 0x0000101c08006986 */ /* 0x0001e2000c101524 */
[----:B------:R-:W-:-:S04]  /*6e50*/  ISETP.GT.AND P6, PT, R4, 0x9, PT ;  /* 0x000000090400780c */ /* 0x000fc80003fc4270 */
[----:B------:R-:W-:-:S13]  /*6e60*/  ISETP.GT.AND P6, PT, R3, 0x80, P6 ;  /* 0x000000800300780c */ /* 0x000fda00037c4270 */
[----:B0-----:R-:W-:Y:S02]  /*6e70*/  @P6 IMAD.MOV.U32 R8, RZ, RZ, R12 ;  /* 0x000000ffff086224 */ /* 0x001fe400078e000c */
[----:B------:R-:W-:-:S05]  /*6e80*/  @P6 IMAD.MOV.U32 R9, RZ, RZ, R13 ;  /* 0x000000ffff096224 */ /* 0x000fca00078e000d */
[----:B------:R0:W-:Y:S01]  /*6e90*/  @P6 STG.E.U16 desc[UR36][R8.64+0x12], R29 ;  /* 0x0000121d08006986 */ /* 0x0001e2000c101524 */
[----:B------:R-:W-:-:S04]  /*6ea0*/  ISETP.GT.AND P6, PT, R4, 0x8, PT ;  /* 0x000000080400780c */ /* 0x000fc80003fc4270 */
[----:B------:R-:W-:-:S13]  /*6eb0*/  ISETP.GT.AND P6, PT, R3, 0x88, P6 ;  /* 0x000000880300780c */ /* 0x000fda00037c4270 */
        /* <DEDUP_REMOVED lines=45> */
[----:B------:R-:W-:Y:S01]  /*7190*/  @P6 STG.E.U16 desc[UR36][R8.64+0x42], R41 ;  /* 0x0000422908006986 */ /* 0x000fe2000c101524 */
[----:B------:R-:W-:-:S04]  /*71a0*/  ISETP.GT.AND P6, PT, R4, 0x20, PT ;  /* 0x000000200400780c */ /* 0x000fc80003fc4270 */
[----:B------:R-:W-:-:S13]  /*71b0*/  ISETP.GT.AND P6, PT, R3, 0x88, P6 ;  /* 0x000000880300780c */ /* 0x000fda00037c4270 */
[----:B------:R-:W-:Y:S01]  /*71c0*/  @P6 STG.E.U16 desc[UR36][R6.64+0x40], R42 ;  /* 0x0000402a06006986 */ /* 0x000fe2000c101524 */
[----:B------:R-:W-:-:S04]  /*71d0*/  ISETP.GT.AND P6, PT, R4, 0x21, PT ;  /* 0x000000210400780c */ /* 0x000fc80003fc4270 */
[----:B------:R-:W-:-:S13]  /*71e0*/  ISETP.GT.AND P6, PT, R3, 0x88, P6 ;  /* 0x000000880300780c */ /* 0x000fda00037c4270 */
[----:B------:R-:W-:Y:S02]  /*71f0*/  @P6 IMAD.MOV.U32 R4, RZ, RZ, R6 ;  /* 0x000000ffff046224 */ /* 0x000fe400078e0006 */
[----:B------:R-:W-:-:S05]  /*7200*/  @P6 IMAD.MOV.U32 R5, RZ, RZ, R7 ;  /* 0x000000ffff056224 */ /* 0x000fca00078e0007 */
[----:B------:R0:W-:Y:S01]  /*7210*/  @P6 STG.E.U16 desc[UR36][R4.64+0x42], R43 ;  /* 0x0000422b04006986 */ /* 0x0001e2000c101524 */
[C---:B------:R-:W-:Y:S02]  /*7220*/  ISETP.GT.AND P6, PT, R3.reuse, 0x80, P5 ;  /* 0x000000800300780c */ /* 0x040fe40002fc4270 */
[----:B------:R-:W-:-:S11]  /*7230*/  ISETP.GT.AND P5, PT, R3, 0x88, P5 ;  /* 0x000000880300780c */ /* 0x000fd60002fa4270 */
[----:B0-----:R-:W-:Y:S02]  /*7240*/  @P6 IMAD.MOV.U32 R4, RZ, RZ, R12 ;  /* 0x000000ffff046224 */ /* 0x001fe400078e000c */
[----:B------:R-:W-:-:S05]  /*7250*/  @P6 IMAD.MOV.U32 R5, RZ, RZ, R13 ;  /* 0x000000ffff056224 */ /* 0x000fca00078e000d */
[----:B------:R0:W-:Y:S01]  /*7260*/  @P6 STG.E.U16 desc[UR36][R4.64+0x50], R44 ;  /* 0x0000502c04006986 */ /* 0x0001e2000c101524 */
[C---:B------:R-:W-:Y:S02]  /*7270*/  ISETP.GT.AND P6, PT, R3.reuse, 0x80, P4 ;  /* 0x000000800300780c */ /* 0x040fe400027c4270 */
[----:B------:R-:W-:-:S11]  /*7280*/  ISETP.GT.AND P4, PT, R3, 0x88, P4 ;  /* 0x000000880300780c */ /* 0x000fd60002784270 */
[----:B0-----:R-:W-:Y:S02]  /*7290*/  @P6 IMAD.MOV.U32 R4, RZ, RZ, R12 ;  /* 0x000000ffff046224 */ /* 0x001fe400078e000c */
[----:B------:R-:W-:-:S05]  /*72a0*/  @P6 IMAD.MOV.U32 R5, RZ, RZ, R13 ;  /* 0x000000ffff056224 */ /* 0x000fca00078e000d */
[----:B------:R0:W-:Y:S02]  /*72b0*/  @P6 STG.E.U16 desc[UR36][R4.64+0x52], R45 ;  /* 0x0000522d04006986 */ /* 0x0001e4000c101524 */
[----:B0-----:R-:W-:Y:S02]  /*72c0*/  @P5 IMAD.MOV.U32 R4, RZ, RZ, R6 ;  /* 0x000000ffff045224 */ /* 0x001fe400078e0006 */
[----:B------:R-:W-:-:S05]  /*72d0*/  @P5 IMAD.MOV.U32 R5, RZ, RZ, R7 ;  /* 0x000000ffff055224 */ /* 0x000fca00078e0007 */
[----:B------:R0:W-:Y:S01]  /*72e0*/  @P5 STG.E.U16 desc[UR36][R4.64+0x50], R46 ;  /* 0x0000502e04005986 */ /* 0x0001e2000c101524 */
[C---:B------:R-:W-:Y:S02]  /*72f0*/  ISETP.GT.AND P5, PT, R3.reuse, 0x80, P3 ;  /* 0x000000800300780c */ /* 0x040fe40001fa4270 */
[----:B------:R-:W-:Y:S01]  /*7300*/  ISETP.GT.AND P3, PT, R3, 0x88, P3 ;  /* 0x000000880300780c */ /* 0x000fe20001f64270 */
        /* <DEDUP_REMOVED lines=17> */
[----:B------:R0:W-:Y:S02]  /*7420*/  @P3 STG.E.U16 desc[UR36][R4.64+0x60], R50 ;  /* 0x0000603204003986 */ /* 0x0001e4000c101524 */
[----:B0-----:R-:W-:Y:S02]  /*7430*/  @P0 IMAD.MOV.U32 R4, RZ, RZ, R6 ;  /* 0x000000ffff040224 */ /* 0x001fe400078e0006 */
[----:B------:R-:W-:-:S05]  /*7440*/  @P0 IMAD.MOV.U32 R5, RZ, RZ, R7 ;  /* 0x000000ffff050224 */ /* 0x000fca00078e0007 */
[----:B------:R0:W-:Y:S02]  /*7450*/  @P0 STG.E.U16 desc[UR36][R4.64+0x62], R51 ;  /* 0x0000623304000986 */ /* 0x0001e4000c101524 */
[----:B0-----:R-:W-:Y:S02]  /*7460*/  @P5 IMAD.MOV.U32 R4, RZ, RZ, R12 ;  /* 0x000000ffff045224 */ /* 0x001fe400078e000c */
[----:B------:R-:W-:-:S05]  /*7470*/  @P5 IMAD.MOV.U32 R5, RZ, RZ, R13 ;  /* 0x000000ffff055224 */ /* 0x000fca00078e000d */
[----:B------:R0:W-:Y:S04]  /*7480*/  @P5 STG.E.U16 desc[UR36][R4.64+0x70], R52 ;  /* 0x0000703404005986 */ /* 0x0001e8000c101524 */
[----:B------:R1:W-:Y:S01]  /*7490*/  @P4 STG.E.U16 desc[UR36][R12.64+0x72], R53 ;  /* 0x000072350c004986 */ /* 0x0003e2000c101524 */
[----:B0-----:R-:W-:Y:S02]  /*74a0*/  @P2 IMAD.MOV.U32 R4, RZ, RZ, R6 ;  /* 0x000000ffff042224 */ /* 0x001fe400078e0006 */
[----:B------:R-:W-:-:S05]  /*74b0*/  @P2 IMAD.MOV.U32 R5, RZ, RZ, R7 ;  /* 0x000000ffff052224 */ /* 0x000fca00078e0007 */
[----:B------:R1:W-:Y:S04]  /*74c0*/  @P2 STG.E.U16 desc[UR36][R4.64+0x70], R54 ;  /* 0x0000703604002986 */ /* 0x0003e8000c101524 */
[----:B------:R1:W-:Y:S02]  /*74d0*/  @P1 STG.E.U16 desc[UR36][R6.64+0x72], R55 ;  /* 0x0000723706001986 */ /* 0x0003e4000c101524 */
.L_x_156:
[----:B------:R-:W-:Y:S05]  /*74e0*/  BSYNC B0 ;  /* 0x0000000000007941 */ /* 0x000fea0003800000 */
.L_x_32:
[----:B------:R-:W-:Y:S01]  /*74f0*/  IADD3 R16, P0, R16, UR38, RZ ;  /* 0x0000002610107c10 */ /* 0x000fe2000ff1e0ff */
[----:B------:R-:W-:Y:S01]  /*7500*/  ULDC.64 UR4, c[0x0][0x650] ;  /* 0x0001940000047ab9 */ /* 0x000fe20000000a00 */
[----:B------:R-:W-:Y:S01]  /*7510*/  PRMT R3, RZ, 0x7610, R3 ;  /* 0x00007610ff037816 */ /* 0x000fe20000000003 */
[----:B------:R-:W-:Y:S01]  /*7520*/  IMAD.MOV.U32 R103, RZ, RZ, -0x1 ;  /* 0xffffffffff677424 */ /* 0x000fe200078e00ff */
[----:B------:R-:W-:Y:S01]  /*7530*/  IADD3.X R17, R17, UR41, RZ, P0, !PT ;  /* 0x0000002911117c10 */ /* 0x000fe200087fe4ff */
[----:B------:R-:W-:Y:S01]  /*7540*/  IMAD.MOV.U32 R23, RZ, RZ, -0x1 ;  /* 0xffffffffff177424 */ /* 0x000fe200078e00ff */
[----:B------:R-:W-:-:S04]  /*7550*/  ISETP.GE.U32.AND P0, PT, R16, UR4, PT ;  /* 0x0000000410007c0c */ /* 0x000fc8000bf06070 */
[----:B------:R-:W-:-:S13]  /*7560*/  ISETP.GE.U32.AND.EX P0, PT, R17, UR5, PT, P0 ;  /* 0x0000000511007c0c */ /* 0x000fda000bf06100 */
[----:B------:R-:W-:Y:S05]  /*7570*/  @P0 BRA `(.L_x_157) ;  /* 0x00000004004c0947 */ /* 0x000fea0003800000 */
[----:B----4-:R-:W4:Y:S01]  /*7580*/  LDC.64 R10, c[0x0][0x628] ;  /* 0x00018a00ff0a7b82 */ /* 0x010f220000000a00 */
[----:B01----:R-:W0:Y:S01]  /*7590*/  S2R R12, SR_CTAID.X ;  /* 0x00000000000c7919 */ /* 0x003e220000002500 */
[----:B------:R-:W-:Y:S02]  /*75a0*/  IMAD.MOV.U32 R8, RZ, RZ, R16 ;  /* 0x000000ffff087224 */ /* 0x000fe400078e0010 */
[----:B------:R-:W-:Y:S01]  /*75b0*/  IMAD.MOV.U32 R9, RZ, RZ, R17 ;  /* 0x000000ffff097224 */ /* 0x000fe200078e0011 */
[----:B------:R-:W1:Y:S03]  /*75c0*/  S2R R20, SR_CTAID.Y ;  /* 0x0000000000147919 */ /* 0x000e660000002600 */
[----:B------:R-:W0:Y:S08]  /*75d0*/  LDC R0, c[0x0][0x630] ;  /* 0x00018c00ff007b82 */ /* 0x000e300000000800 */
[----:B------:R-:W0:Y:S01]  /*75e0*/  LDC.64 R14, c[0x0][0x620] ;  /* 0x00018800ff0e7b82 */ /* 0x000e220000000a00 */
[----:B----4-:R-:W-:-:S04]  /*75f0*/  ISETP.NE.U32.AND P0, PT, R10, RZ, PT ;  /* 0x000000ff0a00720c */ /* 0x010fc80003f05070 */
[----:B------:R-:W-:-:S13]  /*7600*/  ISETP.NE.AND.EX P0, PT, R11, RZ, PT, P0 ;  /* 0x000000ff0b00720c */ /* 0x000fda0003f05300 */
[----:B01----:R-:W-:Y:S05]  /*7610*/  @!P0 BRA `(.L_x_158) ;  /* 0x0000000000288947 */ /* 0x003fea0003800000 */
        /* <DEDUP_REMOVED lines=10> */
.L_x_158:
[-CC-:B------:R-:W-:Y:S01]  /*76c0*/  SHF.R.U64 R23, R8, R0.reuse, R9.reuse ;  /* 0x0000000008177219 */ /* 0x180fe20000001209 */
[----:B------:R-:W0:Y:S01]  /*76d0*/  LDC.64 R26, c[0x0][0x640] ;  /* 0x00019000ff1a7b82 */ /* 0x000e220000000a00 */
[----:B------:R-:W-:Y:S01]  /*76e0*/  SHF.R.U32.HI R0, RZ, R0, R9 ;  /* 0x00000000ff007219 */ /* 0x000fe20000011609 */
[----:B------:R-:W-:Y:S01]  /*76f0*/  ULDC UR4, c[0x0][0x150] ;  /* 0x0000540000047ab9 */ /* 0x000fe20000000800 */
[----:B------:R-:W-:Y:S02]  /*7700*/  IADD3 R3, P0, RZ, -R23, RZ ;  /* 0x80000017ff037210 */ /* 0x000fe40007f1e0ff */
[----:B------:R-:W-:-:S03]  /*7710*/  I2FP.F32.U32 R7, R12 ;  /* 0x0000000c00077245 */ /* 0x000fc60000201000 */
[----:B------:R-:W1:Y:S01]  /*7720*/  LDC R6, c[0x0][0x618] ;  /* 0x00018600ff067b82 */ /* 0x000e620000000800 */
[----:B------:R-:W-:Y:S02]  /*7730*/  IMAD.X R5, RZ, RZ, ~R0, P0 ;  /* 0x000000ffff057224 */ /* 0x000fe400000e0e00 */
[----:B------:R-:W-:Y:S01]  /*7740*/  FMUL R7, R7, UR4 ;  /* 0x0000000407077c20 */ /* 0x000fe20008400000 */
[----:B------:R-:W-:Y:S01]  /*7750*/  ULDC UR4, c[0x0][0x154] ;  /* 0x0000550000047ab9 */ /* 0x000fe20000000800 */
[-C--:B------:R-:W-:Y:S02]  /*7760*/  IMAD R0, R5, R14.reuse, RZ ;  /* 0x0000000e05007224 */ /* 0x080fe400078e02ff */
[C---:B------:R-:W-:Y:S01]  /*7770*/  IMAD.WIDE.U32 R4, R3.reuse, R14, R16 ;  /* 0x0000000e03047225 */ /* 0x040fe200078e0010 */
[----:B------:R-:W4:Y:S01]  /*7780*/  LDC R11, c[0x0][0x608] ;  /* 0x00018200ff0b7b82 */ /* 0x000f220000000800 */
[----:B------:R-:W2:Y:S02]  /*7790*/  F2I.U32.TRUNC.NTZ R7, R7 ;  /* 0x0000000700077305 */ /* 0x000ea4000020f000 */
[----:B------:R-:W-:-:S04]  /*77a0*/  IMAD R3, R3, R15, R0 ;  /* 0x0000000f03037224 */ /* 0x000fc800078e0200 */
[----:B------:R-:W-:Y:S01]  /*77b0*/  IMAD.IADD R3, R5, 0x1, R3 ;  /* 0x0000000105037824 */ /* 0x000fe200078e0203 */
[----:B------:R-:W3:Y:S01]  /*77c0*/  LDC R8, c[0x0][0x658] ;  /* 0x00019600ff087b82 */ /* 0x000ee20000000800 */
[----:B------:R-:W-:Y:S02]  /*77d0*/  I2FP.F32.U32 R5, R20 ;  /* 0x0000001400057245 */ /* 0x000fe40000201000 */
[----:B0-----:R-:W-:-:S04]  /*77e0*/  ISETP.NE.U32.AND P0, PT, R26, RZ, PT ;  /* 0x000000ff1a00720c */ /* 0x001fc80003f05070 */
[----:B------:R-:W-:Y:S01]  /*77f0*/  ISETP.NE.AND.EX P0, PT, R27, RZ, PT, P0 ;  /* 0x000000ff1b00720c */ /* 0x000fe20003f05300 */
[----:B------:R-:W0:Y:S01]  /*7800*/  LDC R9, c[0x0][0x144] ;  /* 0x00005100ff097b82 */ /* 0x000e220000000800 */
[-C--:B-1----:R-:W-:Y:S01]  /*7810*/  SHF.R.U32.HI R0, RZ, R6.reuse, R3 ;  /* 0x00000006ff007219 */ /* 0x082fe20000011603 */
[----:B--2---:R-:W-:Y:S01]  /*7820*/  IMAD.MOV R7, RZ, RZ, -R7 ;  /* 0x000000ffff077224 */ /* 0x004fe200078e0a07 */
[----:B------:R-:W-:Y:S01]  /*7830*/  SHF.R.U64 R13, R4, R6, R3 ;  /* 0x00000006040d7219 */ /* 0x000fe20000001203 */
[----:B------:R-:W-:-:S04]  /*7840*/  FMUL R6, R5, UR4 ;  /* 0x0000000405067c20 */ /* 0x000fc80008400000 */
[----:B------:R-:W1:Y:S01]  /*7850*/  LDC R21, c[0x0][0x148] ;  /* 0x00005200ff157b82 */ /* 0x000e620000000800 */
[-CC-:B----4-:R-:W-:Y:S02]  /*7860*/  SHF.R.U64 R10, R13, R11.reuse, R0.reuse ;  /* 0x0000000b0d0a7219 */ /* 0x190fe40000001200 */
[----:B------:R-:W-:Y:S02]  /*7870*/  SHF.R.U32.HI R3, RZ, R11, R0 ;  /* 0x0000000bff037219 */ /* 0x000fe40000011600 */
[----:B------:R2:W4:Y:S03]  /*7880*/  F2I.U32.TRUNC.NTZ R0, R6 ;  /* 0x0000000600007305 */ /* 0x000526000020f000 */
[----:B------:R-:W1:Y:S01]  /*7890*/  LDC R14, c[0x0][0x648] ;  /* 0x00019200ff0e7b82 */ /* 0x000e620000000800 */
[-CC-:B---3--:R-:W-:Y:S02]  /*78a0*/  SHF.R.U64 R15, R10, R8.reuse, R3.reuse ;  /* 0x000000080a0f7219 */ /* 0x188fe40000001203 */
[----:B------:R-:W-:-:S03]  /*78b0*/  SHF.R.U32.HI R5, RZ, R8, R3 ;  /* 0x00000008ff057219 */ /* 0x000fc60000011603 */
[----:B------:R-:W-:Y:S02]  /*78c0*/  IMAD.MOV.U32 R4, RZ, RZ, R15 ;  /* 0x000000ffff047224 */ /* 0x000fe400078e000f */
[----:B------:R-:W3:Y:S01]  /*78d0*/  LDC R24, c[0x0][0x638] ;  /* 0x00018e00ff187b82 */ /* 0x000ee20000000800 */
[----:B0-----:R-:W-:-:S07]  /*78e0*/  IMAD R25, R9, R7, R12 ;  /* 0x0000000709197224 */ /* 0x001fce00078e020c */
[----:B------:R-:W0:Y:S08]  /*78f0*/  LDC R28, c[0x0][0x610] ;  /* 0x00018400ff1c7b82 */ /* 0x000e300000000800 */
[----:B------:R-:W0:Y:S01]  /*7900*/  LDC R29, c[0x0][0x600] ;  /* 0x00018000ff1d7b82 */ /* 0x000e220000000800 */
[----:B--2-4-:R-:W-:Y:S05]  /*7910*/  @!P0 BRA `(.L_x_159) ;  /* 0x0000000000288947 */ /* 0x014fea0003800000 */
[----:B------:R-:W2:Y:S02]  /*7920*/  LDC R4, c[0x0][0x64c] ;  /* 0x00019300ff047b82 */ /* 0x000ea40000000800 */
[----:B--2---:R-:W-:-:S05]  /*7930*/  IADD3 R3, P0, R15, R4, RZ ;  /* 0x000000040f037210 */ /* 0x004fca0007f1e0ff */
        /* <DEDUP_REMOVED lines=8> */
.L_x_159:
[----:B------:R-:W-:Y:S02]  /*79c0*/  ISETP.NE.AND P0, PT, R2, 0x1, PT ;  /* 0x000000010200780c */ /* 0x000fe40003f05270 */
[----:B-1----:R-:W-:Y:S01]  /*79d0*/  SHF.R.U64 R3, R4, R14, R5 ;  /* 0x0000000e04037219 */ /* 0x002fe20000001205 */
[----:B------:R-:W-:Y:S01]  /*79e0*/  IMAD.MOV R5, RZ, RZ, -R0 ;  /* 0x000000ffff057224 */ /* 0x000fe200078e0a00 */
[----:B------:R-:W-:Y:S02]  /*79f0*/  LOP3.LUT R0, R10, R101, RZ, 0xc0, !PT ;  /* 0x000000650a007212 */ /* 0x000fe400078ec0ff */
[----:B------:R-:W-:Y:S01]  /*7a00*/  LOP3.LUT R6, R13, R100, RZ, 0xc0, !PT ;  /* 0x000000640d067212 */ /* 0x000fe200078ec0ff */
[----:B------:R-:W-:Y:S02]  /*7a10*/  IMAD.MOV R4, RZ, RZ, -R3 ;  /* 0x000000ffff047224 */ /* 0x000fe400078e0a03 */
[----:B------:R-:W-:Y:S02]  /*7a20*/  IMAD R0, R93, R3, R0 ;  /* 0x000000035d007224 */ /* 0x000fe400078e0200 */
[----:B---3--:R-:W-:-:S02]  /*7a30*/  IMAD R3, R4, R24, R15 ;  /* 0x0000001804037224 */ /* 0x008fc400078e020f */
[----:B------:R-:W-:Y:S02]  /*7a40*/  @P0 IMAD R25, R21, R5, R20 ;  /* 0x0000000515190224 */ /* 0x000fe400078e0214 */
[----:B0-----:R-:W-:Y:S02]  /*7a50*/  IMAD R5, R3, R29, R6 ;  /* 0x0000001d03057224 */ /* 0x001fe400078e0206 */
[----:B------:R-:W-:Y:S02]  /*7a60*/  IMAD R0, R0, R28, R25 ;  /* 0x0000001c00007224 */ /* 0x000fe400078e0219 */
[----:B------:R-:W-:-:S03]  /*7a70*/  IMAD.MOV.U32 R4, RZ, RZ, 0x1 ;  /* 0x00000001ff047424 */ /* 0x000fc600078e00ff */
[----:B------:R-:W-:Y:S02]  /*7a80*/  SEL R103, R5, R0, !P0 ;  /* 0x0000000005677207 */ /* 0x000fe40004000000 */
[----:B------:R-:W-:Y:S02]  /*7a90*/  PRMT R3, R4, 0x7610, R3 ;  /* 0x0000761004037816 */ /* 0x000fe40000000003 */
[----:B------:R-:W-:-:S07]  /*7aa0*/  SEL R0, R0, R5, !P0 ;  /* 0x0000000500007207 */ /* 0x000fce0004000000 */
.L_x_157:
[----:B------:R-:W-:Y:S01]  /*7ab0*/  UIADD3 UR42, UR43, UR42, URZ ;  /* 0x0000002a2b2a7290 */ /* 0x000fe2000fffe03f */
[----:B------:R-:W-:Y:S01]  /*7ac0*/  LOP3.LUT P0, RZ, R3, 0xff, RZ, 0xc0, !PT ;  /* 0x000000ff03ff7812 */ /* 0x000fe2000780c0ff */
[----:B------:R-:W-:Y:S02]  /*7ad0*/  IMAD.MOV.U32 R111, RZ, RZ, R0 ;  /* 0x000000ffff6f7224 */ /* 0x000fe400078e0000 */
[----:B------:R-:W-:Y:S02]  /*7ae0*/  USHF.R.U32.HI UR4, URZ, 0x1, UR42 ;  /* 0x000000013f047899 */ /* 0x000fe4000801162a */
[----:B------:R-:W-:Y:S02]  /*7af0*/  UISETP.GT.U32.AND UP1, UPT, UR42, 0x1, UPT ;  /* 0x000000012a00788c */ /* 0x000fe4000bf24070 */
[----:B------:R-:W-:Y:S02]  /*7b00*/  ULOP3.LUT UR4, UR4, 0x1, URZ, 0xc0, !UPT ;  /* 0x0000000104047892 */ /* 0x000fe4000f8ec03f */
[----:B------:R-:W-:-:S02]  /*7b10*/  UISETP.LT.U32.AND UP1, UPT, UR43, 0x2, UP1 ;  /* 0x000000022b00788c */ /* 0x000fc40008f21070 */
[----:B------:R-:W-:Y:S02]  /*7b20*/  UISETP.NE.U32.AND UP0, UPT, UR4, 0x1, UPT ;  /* 0x000000010400788c */ /* 0x000fe4000bf05070 */
[----:B------:R-:W-:Y:S02]  /*7b30*/  USEL UR5, URZ, 0x1, !UP1 ;  /* 0x000000013f057887 */ /* 0x000fe4000c800000 */
[----:B------:R-:W-:Y:S02]  /*7b40*/  UISETP.GT.U32.AND UP0, UPT, UR43, 0x1, !UP0 ;  /* 0x000000012b00788c */ /* 0x000fe4000c704070 */
[----:B------:R-:W-:Y:S02]  /*7b50*/  ULOP3.LUT UR42, UR42, 0x1, URZ, 0xc0, !UPT ;  /* 0x000000012a2a7892 */ /* 0x000fe4000f8ec03f */
[----:B------:R-:W-:-:S04]  /*7b60*/  USEL UR4, URZ, 0x1, !UP0 ;  /* 0x000000013f047887 */ /* 0x000fc8000c000000 */
[----:B------:R-:W-:Y:S01]  /*7b70*/  ULOP3.LUT UR40, UR4, UR40, UR5, 0x96, !UPT ;  /* 0x0000002804287292 */ /* 0x000fe2000f8e9605 */
[----:B------:R-:W-:Y:S11]  /*7b80*/  @P0 BRA `(.L_x_160) ;  /* 0xffffff98003c0947 */ /* 0x000ff6000383ffff */
[----:B------:R-:W-:Y:S05]  /*7b90*/  EXIT ;  /* 0x000000000000794d */ /* 0x000fea0003800000 */
.L_x_7:
        /* <DEDUP_REMOVED lines=26> */
.L_x_162:
[----:B------:R-:W0:Y:S01]  /*7d40*/  LDC.64 R28, c[0x0][0x640] ;  /* 0x00019000ff1c7b82 */ /* 0x000e220000000a00 */
[-CC-:B------:R-:W-:Y:S01]  /*7d50*/  SHF.R.U64 R21, R14, R6.reuse, R15.reuse ;  /* 0x000000060e157219 */ /* 0x180fe2000000120f */
[----:B------:R-:W-:Y:S01]  /*7d60*/  IMAD.MOV.U32 R30, RZ, RZ, 0x1 ;  /* 0x00000001ff1e7424 */ /* 0x000fe200078e00ff */
[----:B------:R-:W-:Y:S02]  /*7d70*/  SHF.R.U32.HI R6, RZ, R6, R15 ;  /* 0x00000006ff067219 */ /* 0x000fe4000001160f */
[----:B------:R-:W-:-:S03]  /*7d80*/  IADD3 R13, P0, RZ, -R21, RZ ;  /* 0x80000015ff0d7210 */ /* 0x000fc60007f1e0ff */
[----:B------:R-:W1:Y:S02]  /*7d90*/  LDC R12, c[0x0][0x618] ;  /* 0x00018600ff0c7b82 */ /* 0x000e640000000800 */
[----:B------:R-:W-:-:S04]  /*7da0*/  IMAD.X R9, RZ, RZ, ~R6, P0 ;  /* 0x000000ffff097224 */ /* 0x000fc800000e0e06 */
[-C--:B------:R-:W-:Y:S02]  /*7db0*/  IMAD R6, R9, R24.reuse, RZ ;  /* 0x0000001809067224 */ /* 0x080fe400078e02ff */
[----:B------:R-:W2:Y:S01]  /*7dc0*/  LDC R14, c[0x0][0x608] ;  /* 0x00018200ff0e7b82 */ /* 0x000ea20000000800 */
[----:B------:R-:W-:-:S04]  /*7dd0*/  IMAD.WIDE.U32 R8, R13, R24, R16 ;  /* 0x000000180d087225 */ /* 0x000fc800078e0010 */
[----:B------:R-:W-:-:S03]  /*7de0*/  IMAD R13, R13, R25, R6 ;  /* 0x000000190d0d7224 */ /* 0x000fc600078e0206 */
[----:B------:R-:W3:Y:S01]  /*7df0*/  LDC R27, c[0x0][0x658] ;  /* 0x00019600ff1b7b82 */ /* 0x000ee20000000800 */
[----:B------:R-:W-:Y:S01]  /*7e00*/  IMAD.IADD R9, R9, 0x1, R13 ;  /* 0x0000000109097824 */ /* 0x000fe200078e020d */
[----:B0-----:R-:W-:-:S04]  /*7e10*/  ISETP.NE.U32.AND P0, PT, R28, RZ, PT ;  /* 0x000000ff1c00720c */ /* 0x001fc80003f05070 */
[----:B------:R-:W-:Y:S02]  /*7e20*/  ISETP.NE.AND.EX P0, PT, R29, RZ, PT, P0 ;  /* 0x000000ff1d00720c */ /* 0x000fe40003f05300 */
[----:B------:R-:W0:Y:S01]  /*7e30*/  LDC R22, c[0x0][0x600] ;  /* 0x00018000ff167b82 */ /* 0x000e220000000800 */
[-CC-:B-1----:R-:W-:Y:S01]  /*7e40*/  SHF.R.U64 R10, R8, R12.reuse, R9.reuse ;  /* 0x0000000c080a7219 */ /* 0x182fe20000001209 */
[----:B------:R-:W-:Y:S01]  /*7e50*/  IMAD.MOV.U32 R8, RZ, RZ, -0x1 ;  /* 0xffffffffff087424 */ /* 0x000fe200078e00ff */
[----:B------:R-:W-:-:S05]  /*7e60*/  SHF.R.U32.HI R9, RZ, R12, R9 ;  /* 0x0000000cff097219 */ /* 0x000fca0000011609 */
[----:B------:R-:W1:Y:S01]  /*7e70*/  LDC R24, c[0x0][0x648] ;  /* 0x00019200ff187b82 */ /* 0x000e620000000800 */
[-CC-:B--2---:R-:W-:Y:S02]  /*7e80*/  SHF.R.U64 R23, R10, R14.reuse, R9.reuse ;  /* 0x0000000e0a177219 */ /* 0x184fe40000001209 */
[----:B------:R-:W-:-:S05]  /*7e90*/  SHF.R.U32.HI R6, RZ, R14, R9 ;  /* 0x0000000eff067219 */ /* 0x000fca0000011609 */
[----:B------:R-:W2:Y:S01]  /*7ea0*/  LDC R26, c[0x0][0x638] ;  /* 0x00018e00ff1a7b82 */ /* 0x000ea20000000800 */
[-C--:B---3--:R-:W-:Y:S02]  /*7eb0*/  SHF.L.U32 R8, R8, R27.reuse, RZ ;  /* 0x0000001b08087219 */ /* 0x088fe400000006ff */
[-CC-:B------:R-:W-:Y:S02]  /*7ec0*/  SHF.R.U64 R25, R23, R27.reuse, R6.reuse ;  /* 0x0000001b17197219 */ /* 0x180fe40000001206 */
[----:B------:R-:W-:Y:S02]  /*7ed0*/  LOP3.LUT R32, RZ, R8, RZ, 0x33, !PT ;  /* 0x00000008ff207212 */ /* 0x000fe400078e33ff */
[----:B------:R-:W-:Y:S01]  /*7ee0*/  SHF.R.U32.HI R9, RZ, R27, R6 ;  /* 0x0000001bff097219 */ /* 0x000fe20000011606 */
[----:B------:R-:W3:Y:S01]  /*7ef0*/  LDC R31, c[0x0][0x610] ;  /* 0x00018400ff1f7b82 */ /* 0x000ee20000000800 */
[----:B------:R-:W-:Y:S01]  /*7f00*/  IMAD.MOV.U32 R8, RZ, RZ, R25 ;  /* 0x000000ffff087224 */ /* 0x000fe200078e0019 */
[----:B------:R-:W-:Y:S06]  /*7f10*/  @!P0 BRA `(.L_x_163) ;  /* 0x0000000000288947 */ /* 0x000fec0003800000 */
        /* <DEDUP_REMOVED lines=10> */
.L_x_163:
[----:B------:R-:W-:Y:S02]  /*7fc0*/  ISETP.NE.AND P0, PT, R2, 0x1, PT ;  /* 0x000000010200780c */ /* 0x000fe40003f05270 */
[----:B-1----:R-:W-:Y:S01]  /*7fd0*/  SHF.R.U64 R6, R8, R24, R9 ;  /* 0x0000001808067219 */ /* 0x002fe20000001209 */
[----:B0-----:R-:W-:Y:S01]  /*7fe0*/  VIADD R9, R22, 0xffffffff ;  /* 0xffffffff16097836 */ /* 0x001fe20000000000 */
[----:B------:R-:W-:Y:S02]  /*7ff0*/  SHF.L.U32 R30, R30, R27, RZ ;  /* 0x0000001b1e1e7219 */ /* 0x000fe400000006ff */
[----:B------:R-:W-:Y:S01]  /*8000*/  LOP3.LUT R5, R23, R32, RZ, 0xc0, !PT ;  /* 0x0000002017057212 */ /* 0x000fe200078ec0ff */
[----:B------:R-:W-:-:S04]  /*8010*/  IMAD.MOV R8, RZ, RZ, -R6 ;  /* 0x000000ffff087224 */ /* 0x000fc800078e0a06 */
[----:B------:R-:W-:Y:S01]  /*8020*/  IMAD R6, R30, R6, R5 ;  /* 0x000000061e067224 */ /* 0x000fe200078e0205 */
[----:B------:R-:W-:Y:S01]  /*8030*/  LOP3.LUT R5, R10, R9, RZ, 0xc0, !PT ;  /* 0x000000090a057212 */ /* 0x000fe200078ec0ff */
[----:B------:R-:W-:Y:S02]  /*8040*/  @P0 IMAD R3, R7, R20, R4 ;  /* 0x0000001407030224 */ /* 0x000fe400078e0204 */
[----:B--2---:R-:W-:Y:S02]  /*8050*/  IMAD R4, R8, R26, R25 ;  /* 0x0000001a08047224 */ /* 0x004fe400078e0219 */
[----:B---3--:R-:W-:Y:S02]  /*8060*/  IMAD R3, R6, R31, R3 ;  /* 0x0000001f06037224 */ /* 0x008fe400078e0203 */
[----:B------:R-:W-:Y:S02]  /*8070*/  IMAD R4, R4, R22, R5 ;  /* 0x0000001604047224 */ /* 0x000fe400078e0205 */
[----:B------:R-:W-:-:S02]  /*8080*/  IMAD.MOV.U32 R8, RZ, RZ, 0x1 ;  /* 0x00000001ff087424 */ /* 0x000fc400078e00ff */
[----:B------:R-:W-:Y:S01]  /*8090*/  IMAD.MOV.U32 R6, RZ, RZ, R21 ;  /* 0x000000ffff067224 */ /* 0x000fe200078e0015 */
[----:B------:R-:W-:Y:S02]  /*80a0*/  SEL R13, R4, R3, !P0 ;  /* 0x00000003040d7207 */ /* 0x000fe40004000000 */
[----:B------:R-:W-:-:S07]  /*80b0*/  SEL R19, R3, R4, !P0 ;  /* 0x0000000403137207 */ /* 0x000fce0004000000 */
.L_x_161:
[----:B------:R-:W-:-:S08]  /*80c0*/  NOP ;  /* 0x0000000000007918 */ /* 0x000fd00000000000 */
[----:B------:R-:W0:-:S00]  /*80d0*/  USETMAXREG.DEALLOC.CTAPOOL 0x28 ;  /* 0x00000028000079c8 */ /* 0x000e0000080e0500 */
[----:B0-----:R-:W-:-:S13]  /*80e0*/  ISETP.NE.AND P0, PT, R0, RZ, PT ;  /* 0x000000ff0000720c */ /* 0x001fda0003f05270 */
[----:B------:R-:W-:Y:S05]  /*80f0*/  @P0 EXIT ;  /* 0x000000000000094d */ /* 0x000fea0003800000 */
[----:B------:R-:W-:Y:S01]  /*8100*/  LOP3.LUT P0, RZ, R8, 0xff, RZ, 0xc0, !PT ;  /* 0x000000ff08ff7812 */ /* 0x000fe2000780c0ff */
[----:B------:R-:W-:Y:S02]  /*8110*/  IMAD.MOV.U32 R10, RZ, RZ, 0x1 ;  /* 0x00000001ff0a7424 */ /* 0x000fe400078e00ff */
[----:B------:R-:W-:-:S10]  /*8120*/  IMAD.MOV.U32 R9, RZ, RZ, RZ ;  /* 0x000000ffff097224 */ /* 0x000fd400078e00ff */
[----:B------:R-:W-:Y:S05]  /*8130*/  @!P0 BRA `(.L_x_164) ;  /* 0x0000000c009c8947 */ /* 0x000fea0003800000 */
[----:B------:R-:W0:Y:S01]  /*8140*/  LDC R0, c[0x0][0x28c] ;  /* 0x0000a300ff007b82 */ /* 0x000e220000000800 */
[----:B------:R-:W-:Y:S01]  /*8150*/  UMOV UR7, 0x1 ;  /* 0x0000000100077882 */ /* 0x000fe20000000000 */
[----:B------:R-:W-:Y:S01]  /*8160*/  ULDC UR14, c[0x0][0x658] ;  /* 0x00019600000e7ab9 */ /* 0x000fe20000000800 */
[----:B------:R-:W-:Y:S01]  /*8170*/  UMOV UR6, 0xffffffff ;  /* 0xffffffff00067882 */ /* 0x000fe20000000000 */
[----:B------:R-:W-:Y:S01]  /*8180*/  BSSY B0, `(.L_x_164) ;  /* 0x00000e2000007945 */ /* 0x000fe20003800000 */
[----:B------:R-:W-:Y:S01]  /*8190*/  USHF.L.U32 UR6, UR6, UR14, URZ ;  /* 0x0000000e06067299 */ /* 0x000fe2000800063f */
[----:B------:R-:W-:Y:S01]  /*81a0*/  LOP3.LUT R12, R18, 0x2, RZ, 0xfc, !PT ;  /* 0x00000002120c7812 */ /* 0x000fe200078efcff */
[----:B------:R-:W-:Y:S01]  /*81b0*/  IMAD.MOV.U32 R10, RZ, RZ, 0x1 ;  /* 0x00000001ff0a7424 */ /* 0x000fe200078e00ff */
[----:B------:R-:W1:Y:S01]  /*81c0*/  S2UR UR5, SR_CgaCtaId ;  /* 0x00000000000579c3 */ /* 0x000e620000008800 */
[----:B------:R-:W-:Y:S01]  /*81d0*/  IMAD.MOV.U32 R9, RZ, RZ, RZ ;  /* 0x000000ffff097224 */ /* 0x000fe200078e00ff */
[----:B------:R-:W-:Y:S01]  /*81e0*/  ULDC UR13, c[0x0][0x600] ;  /* 0x00018000000d7ab9 */ /* 0x000fe20000000800 */
[----:B------:R-:W-:Y:S01]  /*81f0*/  UMOV UR29, 0x5 ;  /* 0x00000005001d7882 */ /* 0x000fe20000000000 */
[----:B------:R-:W-:-:S02]  /*8200*/  UIADD3 UR13, UR13, -0x1, URZ ;  /* 0xffffffff0d0d7890 */ /* 0x000fc4000fffe03f */
[----:B------:R-:W-:Y:S02]  /*8210*/  USHF.L.U32 UR14, UR7, UR14, URZ ;  /* 0x0000000e070e7299 */ /* 0x000fe4000800063f */
[----:B------:R-:W-:Y:S01]  /*8220*/  ULOP3.LUT UR22, URZ, UR6, URZ, 0x33, !UPT ;  /* 0x000000063f167292 */ /* 0x000fe2000f8e333f */
[----:B------:R-:W-:Y:S01]  /*8230*/  ULDC.64 UR42, c[0x0][0x198] ;  /* 0x00006600002a7ab9 */ /* 0x000fe20000000a00 */
[----:B0-----:R-:W-:-:S05]  /*8240*/  VIADD R0, R0, 0x7f ;  /* 0x0000007f00007836 */ /* 0x001fca0000000000 */
[----:B------:R-:W-:Y:S01]  /*8250*/  SHF.R.S32.HI R3, RZ, 0x1f, R0 ;  /* 0x0000001fff037819 */ /* 0x000fe20000011400 */
[----:B-1----:R-:W-:-:S03]  /*8260*/  ULOP3.LUT UR4, UR5, 0x1, URZ, 0xc0, !UPT ;  /* 0x0000000105047892 */ /* 0x002fc6000f8ec03f */
[----:B------:R-:W-:Y:S01]  /*8270*/  LEA.HI R3, R3, R0, RZ, 0x7 ;  /* 0x0000000003037211 */ /* 0x000fe200078f38ff */
[----:B------:R-:W-:Y:S01]  /*8280*/  USHF.R.U32.HI UR31, URZ, 0x1, UR5 ;  /* 0x000000013f1f7899 */ /* 0x000fe20008011605 */
[----:B------:R-:W-:Y:S01]  /*8290*/  IMAD.MOV.U32 R0, RZ, RZ, 0x1 ;  /* 0x00000001ff007424 */ /* 0x000fe200078e00ff */
[----:B------:R-:W-:Y:S01]  /*82a0*/  USHF.L.U32 UR15, UR5, 0x5, URZ ;  /* 0x00000005050f7899 */ /* 0x000fe2000800063f */
[--C-:B------:R-:W-:Y:S01]  /*82b0*/  SHF.R.S32.HI R8, RZ, 0x7, R3.reuse ;  /* 0x00000007ff087819 */ /* 0x100fe20000011403 */
[----:B------:R-:W-:Y:S02]  /*82c0*/  USHF.L.U32 UR21, UR5, 0xb, URZ ;  /* 0x0000000b05157899 */ /* 0x000fe4000800063f */
[----:B------:R-:W-:Y:S01]  /*82d0*/  ULOP3.LUT UR5, UR5, 0xfffffffe, URZ, 0xc0, !UPT ;  /* 0xfffffffe05057892 */ /* 0x000fe2000f8ec03f */
[----:B------:R-:W-:Y:S01]  /*82e0*/  PRMT R3, R0, 0x7610, R3 ;  /* 0x0000761000037816 */ /* 0x000fe20000000003 */
[----:B------:R-:W-:Y:S01]  /*82f0*/  UISETP.GT.U32.AND UP0, UPT, UR4, 0xffff, UPT ;  /* 0x0000ffff0400788c */ /* 0x000fe2000bf04070 */
[----:B------:R-:W-:Y:S01]  /*8300*/  VIADD R0, R8, 0x1 ;  /* 0x0000000108007836 */ /* 0x000fe20000000000 */
[----:B------:R-:W-:-:S02]  /*8310*/  USHF.L.U32 UR23, UR7, UR5, URZ ;  /* 0x0000000507177299 */ /* 0x000fc4000800063f */
[----:B------:R-:W-:Y:S02]  /*8320*/  ULOP3.LUT UR5, UR5, 0x1, URZ, 0xfc, !UPT ;  /* 0x0000000105057892 */ /* 0x000fe4000f8efc3f */
[----:B------:R-:W-:Y:S02]  /*8330*/  USEL UR4, UR4, 0xffff, !UP0 ;  /* 0x0000ffff04047887 */ /* 0x000fe4000c000000 */
[----:B------:R-:W-:Y:S02]  /*8340*/  USHF.L.U32 UR5, UR7, UR5, URZ ;  /* 0x0000000507057299 */ /* 0x000fe4000800063f */
[----:B------:R-:W-:Y:S02]  /*8350*/  ULOP3.LUT UR4, UR4, 0xffff, URZ, 0xc0, !UPT ;  /* 0x0000ffff04047892 */ /* 0x000fe4000f8ec03f */
[----:B------:R-:W-:Y:S02]  /*8360*/  ULOP3.LUT UR15, UR15, 0x20, URZ, 0xc0, !UPT ;  /* 0x000000200f0f7892 */ /* 0x000fe4000f8ec03f */
[----:B------:R-:W-:-:S02]  /*8370*/  ULOP3.LUT UR21, UR21, 0x800, URZ, 0xc0, !UPT ;  /* 0x0000080015157892 */ /* 0x000fc4000f8ec03f */
[----:B------:R-:W-:Y:S02]  /*8380*/  ULOP3.LUT UR23, UR23, UR5, URZ, 0xfc, !UPT ;  /* 0x0000000517177292 */ /* 0x000fe4000f8efc3f */
[----:B------:R-:W-:-:S12]  /*8390*/  USHF.L.U32 UR29, UR29, UR4, URZ ;  /* 0x000000041d1d7299 */ /* 0x000fd8000800063f */
.L_x_175:
[----:B------:R-:W-:-:S03]  /*83a0*/  UMOV UR4, 0xffffffff ;  /* 0xffffffff00047882 */ /* 0x000fc60000000000 */
[----:B------:R-:W-:Y:S05]  /*83b0*/  BRA.DIV UR4, `(.L_x_165) ;  /* 0x0000000e049c7947 */ /* 0x000fea000b800000 */
[----:B------:R-:W-:-:S13]  /*83c0*/  ELECT P6, URZ, PT ;  /* 0x00000000003f782f */ /* 0x000fda00038c0000 */
.L_x_184:
[----:B------:R-:W0:Y:S01]  /*83d0*/  LDC R4, c[0x0][0x28c] ;  /* 0x0000a300ff047b82 */ /* 0x000e220000000800 */
[----:B------:R-:W-:Y:S01]  /*83e0*/  BSSY B1, `(.L_x_166) ;  /* 0x0000048000017945 */ /* 0x000fe20003800000 */
[----:B0-----:R-:W-:-:S13]  /*83f0*/  ISETP.LT.OR P6, PT, R4, 0x1, !P6 ;  /* 0x000000010400780c */ /* 0x001fda00077c1670 */
[----:B------:R-:W-:Y:S05]  /*8400*/  @P6 BRA `(.L_x_167) ;  /* 0x0000000400146947 */ /* 0x000fea0003800000 */
[----:B------:R-:W-:Y:S01]  /*8410*/  LEA R19, R19, UR31, 0x1 ;  /* 0x0000001f13137c11 */ /* 0x000fe2000f8e08ff */
[----:B------:R-:W-:Y:S01]  /*8420*/  IMAD.MOV.U32 R21, RZ, RZ, RZ ;  /* 0x000000ffff157224 */ /* 0x000fe200078e00ff */
[----:B------:R-:W-:Y:S01]  /*8430*/  LEA R15, R13, UR15, 0x6 ;  /* 0x0000000f0d0f7c11 */ /* 0x000fe2000f8e30ff */
[----:B------:R-:W-:Y:S02]  /*8440*/  IMAD.MOV.U32 R4, RZ, RZ, R0 ;  /* 0x000000ffff047224 */ /* 0x000fe400078e0000 */
[----:B------:R-:W-:Y:S02]  /*8450*/  IMAD.MOV.U32 R5, RZ, RZ, R10 ;  /* 0x000000ffff057224 */ /* 0x000fe400078e000a */
[----:B------:R-:W-:Y:S02]  /*8460*/  IMAD.MOV.U32 R7, RZ, RZ, R9 ;  /* 0x000000ffff077224 */ /* 0x000fe400078e0009 */
[----:B------:R-:W-:-:S07]  /*8470*/  IMAD.SHL.U32 R19, R19, 0x80, RZ ;  /* 0x0000008013137824 */ /* 0x000fce00078e00ff */
.L_x_170:
[----:B------:R-:W0:Y:S01]  /*8480*/  S2R R14, SR_CgaCtaId ;  /* 0x00000000000e7919 */ /* 0x000e220000008800 */
[----:B------:R-:W-:Y:S02]  /*8490*/  MOV R13, 0x400 ;  /* 0x00000400000d7802 */ /* 0x000fe40000000f00 */
[----:B------:R-:W-:Y:S02]  /*84a0*/  ISETP.NE.AND P1, PT, R11, RZ, PT ;  /* 0x000000ff0b00720c */ /* 0x000fe40003f25270 */
[----:B0-----:R-:W-:Y:S02]  /*84b0*/  LEA R22, R14, R13, 0x18 ;  /* 0x0000000d0e167211 */ /* 0x001fe400078ec0ff */
[----:B------:R-:W-:-:S09]  /*84c0*/  SHF.L.U32 R13, R5, 0x1f, RZ ;  /* 0x0000001f050d7819 */ /* 0x000fd200000006ff */
[----:B------:R-:W0:Y:S01]  /*84d0*/  @!P1 LDC R14, c[0x0][0x500] ;  /* 0x00014000ff0e9b82 */ /* 0x000e220000000800 */
[----:B------:R-:W-:-:S04]  /*84e0*/  IMAD R20, R7, 0x8, R22 ;  /* 0x0000000807147824 */ /* 0x000fc800078e0216 */
[----:B------:R-:W1:Y:S02]  /*84f0*/  SYNCS.PHASECHK.TRANS64.TRYWAIT P0, [R20+URZ+0x10], R13 ;  /* 0x0000100d140075a7 */ /* 0x000e64000800017f */
[----:B-1----:R-:W-:Y:S05]  /*8500*/  @!P0 BRA `(.L_x_168) ;  /* 0x0000000c00688947 */ /* 0x002fea0003800000 */
.L_x_185:
[----:B-1----:R-:W-:Y:S01]  /*8510*/  PRMT R13, R12, 0x9910, RZ ;  /* 0x000099100c0d7816 */ /* 0x002fe200000000ff */
[----:B0-----:R0:W-:Y:S03]  /*8520*/  @!P1 SYNCS.ARRIVE.TRANS64 RZ, [R20+URZ], R14 ;  /* 0x0000000e14ff99a7 */ /* 0x0011e6000800003f */
[----:B------:R-:W-:-:S13]  /*8530*/  ISETP.NE.AND P0, PT, R13, 0x2, PT ;  /* 0x000000020d00780c */ /* 0x000fda0003f05270 */
[----:B0-----:R-:W-:Y:S05]  /*8540*/  @P0 BRA `(.L_x_169) ;  /* 0x0000000000040947 */ /* 0x001fea0003800000 */
[----:B------:R-:W-:Y:S01]  /*8550*/  BPT.TRAP 0x1 ;  /* 0x000000040000795c */ /* 0x000fe20000300000 */
.L_x_169:
[C---:B------:R-:W-:Y:S01]  /*8560*/  LEA R13, R7.reuse, UR31, 0x2 ;  /* 0x0000001f070d7c11 */ /* 0x040fe2000f8e10ff */
[----:B------:R-:W-:Y:S01]  /*8570*/  VIADD R4, R4, 0xffffffff ;  /* 0xffffffff04047836 */ /* 0x000fe20000000000 */
[----:B------:R-:W-:Y:S01]  /*8580*/  LEA R14, R7, UR21, 0xd ;  /* 0x00000015070e7c11 */ /* 0x000fe2000f8e68ff */
[----:B------:R-:W-:Y:S01]  /*8590*/  UIADD3 UR4, UP0, UR42, 0xf0, URZ ;  /* 0x000000f02a047890 */ /* 0x000fe2000ff1e03f */
[----:B------:R-:W-:Y:S01]  /*85a0*/  R2UR UR34, R21 ;  /* 0x00000000152272ca */ /* 0x000fe200000e0000 */
[----:B------:R-:W-:Y:S01]  /*85b0*/  IMAD.SHL.U32 R13, R13, 0x2000, RZ ;  /* 0x000020000d0d7824 */ /* 0x000fe200078e00ff */
[----:B------:R-:W-:Y:S01]  /*85c0*/  R2UR UR33, R20 ;  /* 0x00000000142172ca */ /* 0x000fe200000e0000 */
[--C-:B------:R-:W-:Y:S01]  /*85d0*/  IMAD R14, R14, 0x2, R22.reuse ;  /* 0x000000020e0e7824 */ /* 0x100fe200078e0216 */
[----:B------:R-:W-:Y:S01]  /*85e0*/  R2UR UR36, R6 ;  /* 0x00000000062472ca */ /* 0x000fe200000e0000 */
[----:B------:R-:W-:Y:S01]  /*85f0*/  IMAD R13, R13, 0x2, R22 ;  /* 0x000000020d0d7824 */ /* 0x000fe200078e0216 */
[----:B------:R-:W-:Y:S01]  /*8600*/  R2UR UR35, R19 ;  /* 0x00000000132372ca */ /* 0x000fe200000e0000 */
[----:B------:R-:W-:Y:S01]  /*8610*/  UIADD3 UR44, UP1, UR42, 0x1f0, URZ ;  /* 0x000001f02a2c7890 */ /* 0x000fe2000ff3e03f */
[----:B------:R-:W-:Y:S01]  /*8620*/  R2UR UR8, R14 ;  /* 0x000000000e0872ca */ /* 0x000fe200000e0000 */
[----:B------:R-:W-:Y:S01]  /*8630*/  UIADD3.X UR5, URZ, UR43, URZ, UP0, !UPT ;  /* 0x0000002b3f057290 */ /* 0x000fe200087fe43f */
[----:B------:R-:W-:Y:S01]  /*8640*/  R2UR UR24, R13 ;  /* 0x000000000d1872ca */ /* 0x000fe200000e0000 */
[----:B------:R-:W-:Y:S01]  /*8650*/  UPRMT UR30, URZ, 0x5410, UR29 ;  /* 0x000054103f1e7896 */ /* 0x000fe2000800001d */
[----:B------:R-:W-:Y:S01]  /*8660*/  R2UR UR19, R15 ;  /* 0x000000000f1372ca */ /* 0x000fe200000e0000 */
[----:B------:R-:W-:Y:S01]  /*8670*/  UIADD3 UR26, UR34, 0x40, URZ ;  /* 0x00000040221a7890 */ /* 0x000fe2000fffe03f */
[----:B------:R-:W-:Y:S01]  /*8680*/  ISETP.GT.AND P1, PT, R4, 0x1, PT ;  /* 0x000000010400780c */ /* 0x000fe20003f24270 */
[----:B------:R-:W-:Y:S01]  /*8690*/  UIADD3.X UR45, URZ, UR43, URZ, UP1, !UPT ;  /* 0x0000002b3f2d7290 */ /* 0x000fe20008ffe43f */
[----:B------:R-:W-:Y:S01]  /*86a0*/  VIADD R7, R7, 0x1 ;  /* 0x0000000107077836 */ /* 0x000fe20000000000 */
[----:B------:R-:W-:Y:S01]  /*86b0*/  UPRMT UR37, URZ, 0x5410, UR23 ;  /* 0x000054103f257896 */ /* 0x000fe20008000017 */
[----:B------:R-:W-:Y:S01]  /*86c0*/  VIADD R21, R21, 0x80 ;  /* 0x0000008015157836 */ /* 0x000fe20000000000 */
[----:B------:R-:W-:Y:S01]  /*86d0*/  UMOV UR6, 0x0 ;  /* 0x0000000000067882 */ /* 0x000fe20000000000 */
[----:B------:R-:W-:Y:S01]  /*86e0*/  UMOV UR7, 0x10000000 ;  /* 0x1000000000077882 */ /* 0x000fe20000000000 */
[----:B------:R-:W-:Y:S01]  /*86f0*/  UIADD3 UR16, UR8, 0x20100, URZ ;  /* 0x0002010008107890 */ /* 0x000fe2000fffe03f */
[----:B------:R-:W-:Y:S01]  /*8700*/  ISETP.NE.AND P0, PT, R7, 0x2, PT ;  /* 0x000000020700780c */ /* 0x000fe20003f05270 */
[----:B------:R-:W-:-:S02]  /*8710*/  UIADD3 UR32, UR24, 0x100, URZ ;  /* 0x0000010018207890 */ /* 0x000fc4000fffe03f */
[----:B------:R-:W-:Y:S01]  /*8720*/  UIADD3 UR24, UR24, 0x8100, URZ ;  /* 0x0000810018187890 */ /* 0x000fe2000fffe03f */
[----:B------:R-:W-:Y:S01]  /*8730*/  SEL R14, RZ, 0x1, P0 ;  /* 0x00000001ff0e7807 */ /* 0x000fe20000000000 */
[----:B------:R-:W-:Y:S01]  /*8740*/  UIADD3 UR8, UR8, 0x22100, URZ ;  /* 0x0002210008087890 */ /* 0x000fe2000fffe03f */
[----:B------:R-:W-:Y:S01]  /*8750*/  SEL R7, R7, RZ, P0 ;  /* 0x000000ff07077207 */ /* 0x000fe20000000000 */
[----:B------:R-:W-:Y:S01]  /*8760*/  UMOV UR25, UR33 ;  /* 0x0000002100197c82 */ /* 0x000fe20008000000 */
[----:B------:R-:W-:Y:S01]  /*8770*/  UMOV UR28, UR36 ;  /* 0x00000024001c7c82 */ /* 0x000fe20008000000 */
[----:B------:R-:W-:Y:S01]  /*8780*/  UMOV UR27, UR35 ;  /* 0x00000023001b7c82 */ /* 0x000fe20008000000 */
[----:B------:R-:W-:Y:S01]  /*8790*/  UMOV UR17, UR33 ;  /* 0x0000002100117c82 */ /* 0x000fe20008000000 */
[----:B------:R-:W-:Y:S01]  /*87a0*/  UMOV UR18, UR34 ;  /* 0x0000002200127c82 */ /* 0x000fe20008000000 */
[----:B------:R-:W-:Y:S01]  /*87b0*/  UMOV UR20, UR36 ;  /* 0x0000002400147c82 */ /* 0x000fe20008000000 */
[----:B------:R0:W-:Y:S01]  /*87c0*/  UTMALDG.3D.MULTICAST [UR32], [UR4], UR30, desc[UR6] ;  /* 0x00000620040073b4 */ /* 0x0001e2000801181e */
[----:B------:R-:W-:Y:S01]  /*87d0*/  UMOV UR9, UR33 ;  /* 0x0000002100097c82 */ /* 0x000fe20008000000 */
[----:B------:R-:W-:Y:S01]  /*87e0*/  UMOV UR11, UR19 ;  /* 0x00000013000b7c82 */ /* 0x000fe20008000000 */
[----:B------:R-:W-:Y:S01]  /*87f0*/  UMOV UR12, UR36 ;  /* 0x00000024000c7c82 */ /* 0x000fe20008000000 */
[----:B------:R-:W-:Y:S01]  /*8800*/  UMOV UR10, UR26 ;  /* 0x0000001a000a7c82 */ /* 0x000fe20008000000 */
[----:B------:R-:W-:Y:S01]  /*8810*/  LOP3.LUT R5, R5, R14, RZ, 0x3c, !PT ;  /* 0x0000000e05057212 */ /* 0x000fe200078e3cff */
[----:B------:R0:W-:Y:S01]  /*8820*/  UTMALDG.3D.MULTICAST [UR24], [UR4], UR30, desc[UR6] ;  /* 0x00000618040073b4 */ /* 0x0001e2000801181e */
[----:B------:R0:W-:Y:S01]  /*8830*/  UTMALDG.3D.MULTICAST [UR16], [UR44], UR37, desc[UR6] ;  /* 0x000006102c0073b4 */ /* 0x0001e20008011825 */
[----:B------:R0:W-:Y:S02]  /*8840*/  UTMALDG.3D.MULTICAST [UR8], [UR44], UR37, desc[UR6] ;  /* 0x000006082c0073b4 */ /* 0x0001e40008011825 */
[----:B0-----:R-:W-:Y:S05]  /*8850*/  @P1 BRA `(.L_x_170) ;  /* 0xfffffffc00081947 */ /* 0x001fea000383ffff */
.L_x_167:
[----:B------:R-:W-:Y:S05]  /*8860*/  BSYNC B1 ;  /* 0x0000000000017941 */ /* 0x000fea0003800000 */
.L_x_166:
[----:B------:R-:W-:Y:S01]  /*8870*/  LOP3.LUT P1, RZ, R3, 0xff, RZ, 0xc0, !PT ;  /* 0x000000ff03ff7812 */ /* 0x000fe2000782c0ff */
[----:B------:R-:W-:Y:S01]  /*8880*/  IMAD.IADD R9, R8, 0x1, R9 ;  /* 0x0000000108097824 */ /* 0x000fe200078e0209 */
[----:B------:R-:W-:Y:S01]  /*8890*/  IADD3 R16, P2, R16, UR38, RZ ;  /* 0x0000002610107c10 */ /* 0x000fe2000ff5e0ff */
[----:B------:R-:W-:Y:S01]  /*88a0*/  ULDC.64 UR4, c[0x0][0x650] ;  /* 0x0001940000047ab9 */ /* 0x000fe20000000a00 */
[----:B------:R-:W-:Y:S01]  /*88b0*/  BSSY B1, `(.L_x_171) ;  /* 0x000006c000017945 */ /* 0x000fe20003800000 */
[----:B------:R-:W-:Y:S01]  /*88c0*/  IMAD.MOV.U32 R19, RZ, RZ, -0x1 ;  /* 0xffffffffff137424 */ /* 0x000fe200078e00ff */
[----:B------:R-:W-:Y:S01]  /*88d0*/  SHF.R.U32.HI R3, RZ, 0x1, R9 ;  /* 0x00000001ff037819 */ /* 0x000fe20000011609 */
[----:B------:R-:W-:Y:S01]  /*88e0*/  IMAD.MOV.U32 R13, RZ, RZ, -0x1 ;  /* 0xffffffffff0d7424 */ /* 0x000fe200078e00ff */
[----:B------:R-:W-:Y:S01]  /*88f0*/  ISETP.GT.U32.AND P0, PT, R9, 0x1, PT ;  /* 0x000000010900780c */ /* 0x000fe20003f04070 */
[----:B------:R-:W-:Y:S01]  /*8900*/  IMAD.MOV.U32 R6, RZ, RZ, -0x1 ;  /* 0xffffffffff067424 */ /* 0x000fe200078e00ff */
[----:B------:R-:W-:-:S02]  /*8910*/  LOP3.LUT R3, R3, 0x1, RZ, 0xc0, !PT ;  /* 0x0000000103037812 */ /* 0x000fc400078ec0ff */
[----:B------:R-:W-:Y:S01]  /*8920*/  ISETP.LT.U32.AND P0, PT, R8, 0x2, P0 ;  /* 0x000000020800780c */ /* 0x000fe20000701070 */
[----:B------:R-:W0:Y:S01]  /*8930*/  @P1 S2R R5, SR_CgaCtaId ;  /* 0x0000000000051919 */ /* 0x000e220000008800 */
[----:B------:R-:W-:Y:S02]  /*8940*/  @P1 MOV R4, 0x400 ;  /* 0x0000040000041802 */ /* 0x000fe40000000f00 */
[----:B------:R-:W-:Y:S02]  /*8950*/  IADD3.X R17, R17, UR41, RZ, P2, !PT ;  /* 0x0000002911117c10 */ /* 0x000fe400097fe4ff */
[----:B------:R-:W-:Y:S02]  /*8960*/  ISETP.GE.U32.AND P2, PT, R16, UR4, PT ;  /* 0x0000000410007c0c */ /* 0x000fe4000bf46070 */
[----:B------:R-:W-:Y:S02]  /*8970*/  LOP3.LUT R9, R9, 0x1, RZ, 0xc0, !PT ;  /* 0x0000000109097812 */ /* 0x000fe400078ec0ff */
[----:B0-----:R-:W-:-:S04]  /*8980*/  @P1 LEA R4, R5, R4, 0x18 ;  /* 0x0000000405041211 */ /* 0x001fc800078ec0ff */
[----:B------:R0:W-:Y:S01]  /*8990*/  @P1 SYNCS.ARRIVE.TRANS64.A1T0 RZ, [R4+URZ+0x38], RZ ;  /* 0x000038ff04ff19a7 */ /* 0x0001e2000810003f */
[----:B------:R-:W-:Y:S02]  /*89a0*/  ISETP.NE.U32.AND P1, PT, R3, 0x1, PT ;  /* 0x000000010300780c */ /* 0x000fe40003f25070 */
[----:B------:R-:W-:Y:S02]  /*89b0*/  SEL R3, RZ, 0x1, !P0 ;  /* 0x00000001ff037807 */ /* 0x000fe40004000000 */
[----:B------:R-:W-:Y:S02]  /*89c0*/  ISETP.GE.U32.AND.EX P0, PT, R17, UR5, PT, P2 ;  /* 0x0000000511007c0c */ /* 0x000fe4000bf06120 */
[----:B------:R-:W-:-:S04]  /*89d0*/  ISETP.GT.U32.AND P1, PT, R8, 0x1, !P1 ;  /* 0x000000010800780c */ /* 0x000fc80004f24070 */
[----:B0-----:R-:W-:-:S04]  /*89e0*/  SEL R4, RZ, 0x1, !P1 ;  /* 0x00000001ff047807 */ /* 0x001fc80004800000 */
[--C-:B------:R-:W-:Y:S02]  /*89f0*/  LOP3.LUT R10, R4, R10, R3.reuse, 0x96, !PT ;  /* 0x0000000a040a7212 */ /* 0x100fe400078e9603 */
[----:B------:R-:W-:Y:S02]  /*8a00*/  PRMT R4, RZ, 0x7610, R4 ;  /* 0x00007610ff047816 */ /* 0x000fe40000000004 */
[----:B------:R-:W-:Y:S01]  /*8a10*/  PRMT R3, RZ, 0x7610, R3 ;  /* 0x00007610ff037816 */ /* 0x000fe20000000003 */
[----:B------:R-:W-:Y:S06]  /*8a20*/  @P0 BRA `(.L_x_172) ;  /* 0x0000000400500947 */ /* 0x000fec0003800000 */
[----:B------:R-:W0:Y:S01]  /*8a30*/  S2R R15, SR_CTAID.X ;  /* 0x00000000000f7919 */ /* 0x000e220000002500 */
[----:B------:R-:W-:Y:S01]  /*8a40*/  ULDC.64 UR4, c[0x0][0x628] ;  /* 0x00018a0000047ab9 */ /* 0x000fe20000000a00 */
[----:B------:R-:W1:Y:S01]  /*8a50*/  LDC R20, c[0x0][0x144] ;  /* 0x00005100ff147b82 */ /* 0x000e620000000800 */
[----:B------:R-:W-:Y:S01]  /*8a60*/  ISETP.NE.U32.AND P0, PT, RZ, UR4, PT ;  /* 0x00000004ff007c0c */ /* 0x000fe2000bf05070 */
[----:B------:R-:W2:Y:S01]  /*8a70*/  S2R R13, SR_CTAID.Y ;  /* 0x00000000000d7919 */ /* 0x000ea20000002600 */
[----:B------:R-:W-:Y:S01]  /*8a80*/  ULDC UR6, c[0x0][0x150] ;  /* 0x0000540000067ab9 */ /* 0x000fe20000000800 */
[----:B------:R-:W-:Y:S01]  /*8a90*/  ULDC UR7, c[0x0][0x630] ;  /* 0x00018c0000077ab9 */ /* 0x000fe20000000800 */
[----:B------:R-:W-:Y:S01]  /*8aa0*/  ISETP.NE.AND.EX P0, PT, RZ, UR5, PT, P0 ;  /* 0x00000005ff007c0c */ /* 0x000fe2000bf05300 */
[----:B------:R-:W-:Y:S01]  /*8ab0*/  IMAD.MOV.U32 R4, RZ, RZ, R16 ;  /* 0x000000ffff047224 */ /* 0x000fe200078e0010 */
[----:B0-----:R-:W-:-:S05]  /*8ac0*/  I2FP.F32.U32 R5, R15 ;  /* 0x0000000f00057245 */ /* 0x001fca0000201000 */
[----:B------:R-:W-:Y:S01]  /*8ad0*/  FMUL R21, R5, UR6 ;  /* 0x0000000605157c20 */ /* 0x000fe20008400000 */
[----:B------:R-:W-:-:S05]  /*8ae0*/  IMAD.MOV.U32 R5, RZ, RZ, R17 ;  /* 0x000000ffff057224 */ /* 0x000fca00078e0011 */
[----:B--2---:R-:W-:Y:S05]  /*8af0*/  @!P0 BRA `(.L_x_173) ;  /* 0x0000000000288947 */ /* 0x004fea0003800000 */
[----:B------:R-:W-:Y:S02]  /*8b00*/  ULDC UR6, c[0x0][0x634] ;  /* 0x00018d0000067ab9 */ /* 0x000fe40000000800 */
[----:B------:R-:W-:-:S05]  /*8b10*/  IADD3 R5, P0, R16, UR6, RZ ;  /* 0x0000000610057c10 */ /* 0x000fca000ff1e0ff */
[----:B------:R-:W-:-:S04]  /*8b20*/  IMAD.X R19, RZ, RZ, R17, P0 ;  /* 0x000000ffff137224 */ /* 0x000fc800000e0611 */
[----:B------:R-:W-:-:S04]  /*8b30*/  IMAD.WIDE.U32 R6, R19, UR4, RZ ;  /* 0x0000000413067c25 */ /* 0x000fc8000f8e00ff */
[----:B------:R-:W-:-:S04]  /*8b40*/  IMAD.WIDE.U32 R6, P0, R5, UR5, R6 ;  /* 0x0000000505067c25 */ /* 0x000fc8000f800006 */
[----:B------:R-:W-:-:S04]  /*8b50*/  IMAD.WIDE.U32 R4, R5, UR4, RZ ;  /* 0x0000000405047c25 */ /* 0x000fc8000f8e00ff */
[----:B------:R-:W-:Y:S01]  /*8b60*/  IMAD.MOV.U32 R4, RZ, RZ, R7 ;  /* 0x000000ffff047224 */ /* 0x000fe200078e0007 */
[----:B------:R-:W-:Y:S01]  /*8b70*/  IADD3 RZ, P1, R5, R6, RZ ;  /* 0x0000000605ff7210 */ /* 0x000fe20007f3e0ff */
[----:B------:R-:W-:-:S04]  /*8b80*/  IMAD.X R5, RZ, RZ, RZ, P0 ;  /* 0x000000ffff057224 */ /* 0x000fc800000e06ff */
[----:B------:R-:W-:-:S08]  /*8b90*/  IMAD.WIDE.U32.X R4, R19, UR5, R4, P1 ;  /* 0x0000000513047c25 */ /* 0x000fd000088e0404 */
.L_x_173:
[--C-:B------:R-:W-:Y:S01]  /*8ba0*/  SHF.R.U64 R14, R4, UR7, R5.reuse ;  /* 0x00000007040e7c19 */ /* 0x100fe20008001205 */
[----:B------:R-:W0:Y:S01]  /*8bb0*/  F2I.U32.TRUNC.NTZ R21, R21 ;  /* 0x0000001500157305 */ /* 0x000e22000020f000 */
[----:B------:R-:W-:Y:S01]  /*8bc0*/  SHF.R.U32.HI R4, RZ, UR7, R5 ;  /* 0x00000007ff047c19 */ /* 0x000fe20008011605 */
[----:B------:R-:W-:Y:S01]  /*8bd0*/  ULDC.64 UR4, c[0x0][0x620] ;  /* 0x0001880000047ab9 */ /* 0x000fe20000000a00 */
[----:B------:R-:W-:Y:S01]  /*8be0*/  IADD3 R7, P0, RZ, -R14, RZ ;  /* 0x8000000eff077210 */ /* 0x000fe20007f1e0ff */
[----:B------:R-:W-:Y:S01]  /*8bf0*/  ULDC.64 UR6, c[0x0][0x640] ;  /* 0x0001900000067ab9 */ /* 0x000fe20000000a00 */
[----:B------:R-:W2:Y:S03]  /*8c00*/  LDC R22, c[0x0][0x148] ;  /* 0x00005200ff167b82 */ /* 0x000ea60000000800 */
[----:B------:R-:W-:Y:S01]  /*8c10*/  IMAD.X R4, RZ, RZ, ~R4, P0 ;  /* 0x000000ffff047224 */ /* 0x000fe200000e0e04 */
[----:B------:R-:W-:-:S03]  /*8c20*/  ISETP.NE.U32.AND P0, PT, RZ, UR6, PT ;  /* 0x00000006ff007c0c */ /* 0x000fc6000bf05070 */
[----:B------:R-:W-:Y:S01]  /*8c30*/  IMAD R6, R4, UR4, RZ ;  /* 0x0000000404067c24 */ /* 0x000fe2000f8e02ff */
[----:B------:R-:W-:Y:S01]  /*8c40*/  ISETP.NE.AND.EX P0, PT, RZ, UR7, PT, P0 ;  /* 0x00000007ff007c0c */ /* 0x000fe2000bf05300 */
[----:B------:R-:W-:Y:S01]  /*8c50*/  IMAD.WIDE.U32 R4, R7, UR4, R16 ;  /* 0x0000000407047c25 */ /* 0x000fe2000f8e0010 */
[----:B------:R-:W-:-:S03]  /*8c60*/  ULDC UR4, c[0x0][0x618] ;  /* 0x0001860000047ab9 */ /* 0x000fc60000000800 */
[----:B------:R-:W-:Y:S01]  /*8c70*/  IMAD R7, R7, UR5, R6 ;  /* 0x0000000507077c24 */ /* 0x000fe2000f8e0206 */
[----:B------:R-:W-:Y:S01]  /*8c80*/  ULDC UR5, c[0x0][0x154] ;  /* 0x0000550000057ab9 */ /* 0x000fe20000000800 */
[----:B0-----:R-:W-:Y:S02]  /*8c90*/  IMAD.MOV R6, RZ, RZ, -R21 ;  /* 0x000000ffff067224 */ /* 0x001fe400078e0a15 */
[----:B------:R-:W-:Y:S02]  /*8ca0*/  IMAD.IADD R5, R5, 0x1, R7 ;  /* 0x0000000105057824 */ /* 0x000fe400078e0207 */
[----:B-1----:R-:W-:Y:S01]  /*8cb0*/  IMAD R15, R20, R6, R15 ;  /* 0x00000006140f7224 */ /* 0x002fe200078e020f */
[----:B------:R-:W-:Y:S02]  /*8cc0*/  I2FP.F32.U32 R6, R13 ;  /* 0x0000000d00067245 */ /* 0x000fe40000201000 */
[--C-:B------:R-:W-:Y:S02]  /*8cd0*/  SHF.R.U64 R19, R4, UR4, R5.reuse ;  /* 0x0000000404137c19 */ /* 0x100fe40008001205 */
[----:B------:R-:W-:Y:S01]  /*8ce0*/  SHF.R.U32.HI R4, RZ, UR4, R5 ;  /* 0x00000004ff047c19 */ /* 0x000fe20008011605 */
[----:B------:R-:W-:Y:S01]  /*8cf0*/  FMUL R6, R6, UR5 ;  /* 0x0000000506067c20 */ /* 0x000fe20008400000 */
[----:B------:R-:W-:-:S02]  /*8d00*/  ULDC UR4, c[0x0][0x608] ;  /* 0x0001820000047ab9 */ /* 0x000fc40000000800 */
[--C-:B------:R-:W-:Y:S01]  /*8d10*/  SHF.R.U64 R21, R19, UR4, R4.reuse ;  /* 0x0000000413157c19 */ /* 0x100fe20008001204 */
[----:B------:R0:W1:Y:S01]  /*8d20*/  F2I.U32.TRUNC.NTZ R24, R6 ;  /* 0x0000000600187305 */ /* 0x000062000020f000 */
[----:B------:R-:W-:Y:S01]  /*8d30*/  SHF.R.U32.HI R4, RZ, UR4, R4 ;  /* 0x00000004ff047c19 */ /* 0x000fe20008011604 */
[----:B------:R-:W-:-:S03]  /*8d40*/  ULDC UR4, c[0x0][0x658] ;  /* 0x0001960000047ab9 */ /* 0x000fc60000000800 */
[--C-:B------:R-:W-:Y:S02]  /*8d50*/  SHF.R.U64 R20, R21, UR4, R4.reuse ;  /* 0x0000000415147c19 */ /* 0x100fe40008001204 */
[----:B------:R-:W-:-:S03]  /*8d60*/  SHF.R.U32.HI R23, RZ, UR4, R4 ;  /* 0x00000004ff177c19 */ /* 0x000fc60008011604 */
[----:B------:R-:W-:Y:S02]  /*8d70*/  IMAD.MOV.U32 R4, RZ, RZ, R20 ;  /* 0x000000ffff047224 */ /* 0x000fe400078e0014 */
[----:B------:R-:W-:Y:S01]  /*8d80*/  IMAD.MOV.U32 R5, RZ, RZ, R23 ;  /* 0x000000ffff057224 */ /* 0x000fe200078e0017 */
[----:B0-----:R-:W-:Y:S06]  /*8d90*/  @!P0 BRA `(.L_x_174) ;  /* 0x0000000000288947 */ /* 0x001fec0003800000 */
        /* <DEDUP_REMOVED lines=10> */
.L_x_174:
[----:B------:R-:W-:Y:S01]  /*8e40*/  ISETP.NE.AND P0, PT, R2, 0x1, PT ;  /* 0x000000010200780c */ /* 0x000fe20003f05270 */
[----:B------:R-:W-:Y:S01]  /*8e50*/  ULDC UR4, c[0x0][0x648] ;  /* 0x0001920000047ab9 */ /* 0x000fe20000000800 */
[----:B------:R-:W-:Y:S01]  /*8e60*/  LOP3.LUT R21, R21, UR22, RZ, 0xc0, !PT ;  /* 0x0000001615157c12 */ /* 0x000fe2000f8ec0ff */
[----:B-1----:R-:W-:Y:S01]  /*8e70*/  IMAD.MOV R24, RZ, RZ, -R24 ;  /* 0x000000ffff187224 */ /* 0x002fe200078e0a18 */
[----:B------:R-:W-:Y:S01]  /*8e80*/  SHF.R.U64 R4, R4, UR4, R5 ;  /* 0x0000000404047c19 */ /* 0x000fe20008001205 */
[----:B------:R-:W-:Y:S01]  /*8e90*/  ULDC UR4, c[0x0][0x638] ;  /* 0x00018e0000047ab9 */ /* 0x000fe20000000800 */
[----:B------:R-:W-:Y:S01]  /*8ea0*/  LOP3.LUT R19, R19, UR13, RZ, 0xc0, !PT ;  /* 0x0000000d13137c12 */ /* 0x000fe2000f8ec0ff */
[----:B------:R-:W-:Y:S01]  /*8eb0*/  ULDC UR5, c[0x0][0x610] ;  /* 0x0001840000057ab9 */ /* 0x000fe20000000800 */
[----:B------:R-:W-:Y:S02]  /*8ec0*/  IMAD.MOV.U32 R6, RZ, RZ, R14 ;  /* 0x000000ffff067224 */ /* 0x000fe400078e000e */
[----:B------:R-:W-:-:S02]  /*8ed0*/  IMAD.MOV R5, RZ, RZ, -R4 ;  /* 0x000000ffff057224 */ /* 0x000fc400078e0a04 */
[----:B------:R-:W-:Y:S02]  /*8ee0*/  IMAD R4, R4, UR14, R21 ;  /* 0x0000000e04047c24 */ /* 0x000fe4000f8e0215 */
[----:B--2---:R-:W-:Y:S02]  /*8ef0*/  @P0 IMAD R15, R22, R24, R13 ;  /* 0x00000018160f0224 */ /* 0x004fe400078e020d */
[----:B------:R-:W-:Y:S01]  /*8f00*/  IMAD R20, R5, UR4, R20 ;  /* 0x0000000405147c24 */ /* 0x000fe2000f8e0214 */
[----:B------:R-:W-:Y:S01]  /*8f10*/  ULDC UR4, c[0x0][0x600] ;  /* 0x0001800000047ab9 */ /* 0x000fe20000000800 */
[----:B------:R-:W-:Y:S02]  /*8f20*/  IMAD R15, R4, UR5, R15 ;  /* 0x00000005040f7c24 */ /* 0x000fe4000f8e020f */
[----:B------:R-:W-:Y:S02]  /*8f30*/  IMAD R20, R20, UR4, R19 ;  /* 0x0000000414147c24 */ /* 0x000fe4000f8e0213 */
[----:B------:R-:W-:-:S03]  /*8f40*/  IMAD.MOV.U32 R4, RZ, RZ, 0x1 ;  /* 0x00000001ff047424 */ /* 0x000fc600078e00ff */
[----:B------:R-:W-:Y:S02]  /*8f50*/  SEL R13, R20, R15, !P0 ;  /* 0x0000000f140d7207 */ /* 0x000fe40004000000 */
[----:B------:R-:W-:-:S07]  /*8f60*/  SEL R19, R15, R20, !P0 ;  /* 0x000000140f137207 */ /* 0x000fce0004000000 */
.L_x_172:
[----:B------:R-:W-:Y:S05]  /*8f70*/  BSYNC B1 ;  /* 0x0000000000017941 */ /* 0x000fea0003800000 */
.L_x_171:
[----:B------:R-:W-:-:S13]  /*8f80*/  LOP3.LUT P0, RZ, R4, 0xff, RZ, 0xc0, !PT ;  /* 0x000000ff04ff7812 */ /* 0x000fda000780c0ff */
[----:B------:R-:W-:Y:S05]  /*8f90*/  @P0 BRA `(.L_x_175) ;  /* 0xfffffff400000947 */ /* 0x000fea000383ffff */
[----:B------:R-:W-:Y:S05]  /*8fa0*/  BSYNC B0 ;  /* 0x0000000000007941 */ /* 0x000fea0003800000 */
.L_x_164:
[----:B------:R-:W-:-:S03]  /*8fb0*/  UMOV UR4, 0xffffffff ;  /* 0xffffffff00047882 */ /* 0x000fc60000000000 */
[----:B------:R-:W-:Y:S05]  /*8fc0*/  BRA.DIV UR4, `(.L_x_176) ;  /* 0x0000000204cc7947 */ /* 0x000fea000b800000 */
[----:B------:R-:W-:-:S13]  /*8fd0*/  ELECT P6, URZ, PT ;  /* 0x00000000003f782f */ /* 0x000fda00038c0000 */
.L_x_188:
[----:B------:R-:W-:Y:S04]  /*8fe0*/  BSSY B0, `(.L_x_177) ;  /* 0x0000019000007945 */ /* 0x000fe80003800000 */
[----:B------:R-:W-:Y:S05]  /*8ff0*/  @!P6 BRA `(.L_x_178) ;  /* 0x00000000005ce947 */ /* 0x000fea0003800000 */
[----:B------:R-:W-:-:S04]  /*9000*/  LOP3.LUT R18, R18, 0x2, RZ, 0xfc, !PT ;  /* 0x0000000212127812 */ /* 0x000fc800078efcff */
[----:B------:R-:W-:-:S13]  /*9010*/  ISETP.NE.AND P0, PT, R18, 0x3, PT ;  /* 0x000000031200780c */ /* 0x000fda0003f05270 */
[----:B------:R-:W-:Y:S05]  /*9020*/  @!P0 BRA `(.L_x_179) ;  /* 0x0000000000048947 */ /* 0x000fea0003800000 */
[----:B------:R-:W-:Y:S01]  /*9030*/  BPT.TRAP 0x1 ;  /* 0x000000040000795c */ /* 0x000fe20000300000 */
.L_x_179:
[----:B------:R-:W0:Y:S01]  /*9040*/  S2R R3, SR_CgaCtaId ;  /* 0x0000000000037919 */ /* 0x000e220000008800 */
[----:B------:R-:W-:Y:S02]  /*9050*/  MOV R0, 0x400 ;  /* 0x0000040000007802 */ /* 0x000fe40000000f00 */
[----:B------:R-:W-:Y:S02]  /*9060*/  SHF.L.U32 R2, R10, 0x1f, RZ ;  /* 0x0000001f0a027819 */ /* 0x000fe400000006ff */
[----:B0-----:R-:W-:-:S05]  /*9070*/  LEA R0, R3, R0, 0x18 ;  /* 0x0000000003007211 */ /* 0x001fca00078ec0ff */
[----:B------:R-:W-:-:S04]  /*9080*/  VIADD R0, R0, 0x10 ;  /* 0x0000001000007836 */ /* 0x000fc80000000000 */
[C---:B------:R-:W-:Y:S02]  /*9090*/  IMAD R5, R9.reuse, 0x8, R0 ;  /* 0x0000000809057824 */ /* 0x040fe400078e0200 */
[----:B------:R-:W-:Y:S02]  /*90a0*/  VIADD R9, R9, 0x1 ;  /* 0x0000000109097836 */ /* 0x000fe40000000000 */
[----:B------:R-:W0:Y:S03]  /*90b0*/  SYNCS.PHASECHK.TRANS64.TRYWAIT P0, [R5+URZ], R2 ;  /* 0x00000002050075a7 */ /* 0x000e26000800017f */
[----:B------:R-:W-:-:S04]  /*90c0*/  ISETP.NE.AND P1, PT, R9, 0x2, PT ;  /* 0x000000020900780c */ /* 0x000fc80003f25270 */
[----:B------:R-:W-:Y:S02]  /*90d0*/  SEL R3, RZ, 0x1, P1 ;  /* 0x00000001ff037807 */ /* 0x000fe40000800000 */
[----:B------:R-:W-:Y:S02]  /*90e0*/  SEL R9, R9, RZ, P1 ;  /* 0x000000ff09097207 */ /* 0x000fe40000800000 */
[----:B------:R-:W-:Y:S01]  /*90f0*/  LOP3.LUT R3, R10, R3, RZ, 0x3c, !PT ;  /* 0x000000030a037212 */ /* 0x000fe200078e3cff */
[----:B0-----:R-:W-:Y:S06]  /*9100*/  @!P0 BRA `(.L_x_180) ;  /* 0x00000000009c8947 */ /* 0x001fec0003800000 */
.L_x_189:
[----:B------:R-:W-:Y:S01]  /*9110*/  IMAD R9, R9, 0x8, R0 ;  /* 0x0000000809097824 */ /* 0x000fe200078e0200 */
[----:B------:R-:W-:-:S07]  /*9120*/  SHF.L.U32 R0, R3, 0x1f, RZ ;  /* 0x0000001f03007819 */ /* 0x000fce00000006ff */
.L_x_181:
[----:B-1----:R1:W2:Y:S02]  /*9130*/  SYNCS.PHASECHK.TRANS64.TRYWAIT P0, [R9+URZ], R0 ;  /* 0x00000000090075a7 */ /* 0x0022a4000800017f */
[----:B--2---:R-:W-:Y:S05]  /*9140*/  @!P0 NANOSLEEP.SYNCS 0x989680 ;  /* 0x009896800000895d */ /* 0x004fea0003900000 */
[----:B------:R-:W2:Y:S02]  /*9150*/  @!P0 SYNCS.PHASECHK.TRANS64 P0, [R9+URZ], R0 ;  /* 0x00000000090085a7 */ /* 0x000ea4000800007f */
[----:B--2---:R-:W-:Y:S05]  /*9160*/  @!P0 BRA `(.L_x_181) ;  /* 0xfffffffc00f08947 */ /* 0x004fea000383ffff */
.L_x_178:
[----:B------:R-:W-:Y:S05]  /*9170*/  BSYNC B0 ;  /* 0x0000000000007941 */ /* 0x000fea0003800000 */
.L_x_177:
[----:B------:R-:W-:Y:S05]  /*9180*/  EXIT ;  /* 0x000000000000794d */ /* 0x000fea0003800000 */
.L_x_21:
[----:B-1----:R1:W2:Y:S02]  /*9190*/  SYNCS.PHASECHK.TRANS64.TRYWAIT P1, [R3+URZ], R0 ;  /* 0x00000000030075a7 */ /* 0x0022a4000802017f */
[----:B--2---:R-:W-:Y:S05]  /*91a0*/  @!P1 NANOSLEEP.SYNCS 0x989680 ;  /* 0x009896800000995d */ /* 0x004fea0003900000 */
[----:B------:R-:W2:Y:S02]  /*91b0*/  @!P1 SYNCS.PHASECHK.TRANS64 P1, [R3+URZ], R0 ;  /* 0x00000000030095a7 */ /* 0x000ea4000802007f */
[----:B--2---:R-:W-:Y:S05]  /*91c0*/  @!P1 BRA `(.L_x_21) ;  /* 0xfffffffc00f09947 */ /* 0x004fea000383ffff */
[----:B------:R-:W-:Y:S05]  /*91d0*/  BRA `(.L_x_20) ;  /* 0xffffff8400747947 */ /* 0x000fea000383ffff */
.L_x_26:
[----:B-1----:R1:W2:Y:S02]  /*91e0*/  SYNCS.PHASECHK.TRANS64.TRYWAIT P1, [R5+URZ], R4 ;  /* 0x00000004050075a7 */ /* 0x0022a4000802017f */
[----:B--2---:R-:W-:Y:S05]  /*91f0*/  @!P1 NANOSLEEP.SYNCS 0x989680 ;  /* 0x009896800000995d */ /* 0x004fea0003900000 */
[----:B------:R-:W2:Y:S02]  /*9200*/  @!P1 SYNCS.PHASECHK.TRANS64 P1, [R5+URZ], R4 ;  /* 0x00000004050095a7 */ /* 0x000ea4000802007f */
[----:B--2---:R-:W-:Y:S05]  /*9210*/  @!P1 BRA `(.L_x_26) ;  /* 0xfffffffc00f09947 */ /* 0x004fea000383ffff */
[----:B------:R-:W-:Y:S05]  /*9220*/  BRA `(.L_x_25) ;  /* 0xffffff8c00847947 */ /* 0x000fea000383ffff */
.L_x_165:
[----:B------:R-:W-:Y:S01]  /*9230*/  BSSY B1, `(.L_x_182) ;  /* 0x0000006000017945 */ /* 0x000fe20003800000 */
[----:B------:R-:W-:-:S07]  /*9240*/  IMAD.MOV.U32 R15, RZ, RZ, -0x1 ;  /* 0xffffffffff0f7424 */ /* 0x000fce00078e00ff */
[----:B------:R-:W-:Y:S05]  /*9250*/  WARPSYNC.COLLECTIVE R15, `(.L_x_183) ;  /* 0x000000000f0c7348 */ /* 0x000fea0003c00000 */
[----:B------:R-:W-:Y:S02]  /*9260*/  ELECT P6, UR62, PT ;  /* 0x00000000003e782f */ /* 0x000fe400038c0000 */
[----:B------:R-:W-:Y:S01]  /*9270*/  MOV R14, UR62 ;  /* 0x0000003e000e7c02 */ /* 0x000fe20008000f00 */
[----:B------:R-:W-:Y:S10]  /*9280*/  ENDCOLLECTIVE ;  /* 0x000000000000791b */ /* 0x000ff40003800000 */
.L_x_183:
[----:B------:R-:W-:Y:S05]  /*9290*/  BSYNC B1 ;  /* 0x0000000000017941 */ /* 0x000fea0003800000 */
.L_x_182:
[----:B------:R-:W-:Y:S05]  /*92a0*/  BRA `(.L_x_184) ;  /* 0xfffffff000487947 */ /* 0x000fea000383ffff */
.L_x_168:
[----:B-1----:R1:W2:Y:S02]  /*92b0*/  SYNCS.PHASECHK.TRANS64.TRYWAIT P0, [R20+URZ+0x10], R13 ;  /* 0x0000100d140075a7 */ /* 0x0022a4000800017f */
[----:B--2---:R-:W-:Y:S05]  /*92c0*/  @!P0 NANOSLEEP.SYNCS 0x989680 ;  /* 0x009896800000895d */ /* 0x004fea0003900000 */
[----:B------:R-:W2:Y:S02]  /*92d0*/  @!P0 SYNCS.PHASECHK.TRANS64 P0, [R20+URZ+0x10], R13 ;  /* 0x0000100d140085a7 */ /* 0x000ea4000800007f */
[----:B--2---:R-:W-:Y:S05]  /*92e0*/  @!P0 BRA `(.L_x_168) ;  /* 0xfffffffc00f08947 */ /* 0x004fea000383ffff */
[----:B------:R-:W-:Y:S05]  /*92f0*/  BRA `(.L_x_185) ;  /* 0xfffffff000847947 */ /* 0x000fea000383ffff */
.L_x_176:
[----:B------:R-:W-:Y:S01]  /*9300*/  BSSY B0, `(.L_x_186) ;  /* 0x0000006000007945 */ /* 0x000fe20003800000 */
[----:B------:R-:W-:-:S07]  /*9310*/  IMAD.MOV.U32 R15, RZ, RZ, -0x1 ;  /* 0xffffffffff0f7424 */ /* 0x000fce00078e00ff */
[----:B------:R-:W-:Y:S05]  /*9320*/  WARPSYNC.COLLECTIVE R15, `(.L_x_187) ;  /* 0x000000000f0c7348 */ /* 0x000fea0003c00000 */
[----:B------:R-:W-:Y:S02]  /*9330*/  ELECT P6, UR62, PT ;  /* 0x00000000003e782f */ /* 0x000fe400038c0000 */
[----:B------:R-:W-:Y:S01]  /*9340*/  MOV R14, UR62 ;  /* 0x0000003e000e7c02 */ /* 0x000fe20008000f00 */
[----:B------:R-:W-:Y:S10]  /*9350*/  ENDCOLLECTIVE ;  /* 0x000000000000791b */ /* 0x000ff40003800000 */
.L_x_187:
[----:B------:R-:W-:Y:S05]  /*9360*/  BSYNC B0 ;  /* 0x0000000000007941 */ /* 0x000fea0003800000 */
.L_x_186:
[----:B------:R-:W-:Y:S05]  /*9370*/  BRA `(.L_x_188) ;  /* 0xfffffffc00187947 */ /* 0x000fea000383ffff */
.L_x_180:
[----:B0-----:R0:W1:Y:S02]  /*9380*/  SYNCS.PHASECHK.TRANS64.TRYWAIT P0, [R5+URZ], R2 ;  /* 0x00000002050075a7 */ /* 0x001064000800017f */
[----:B-1----:R-:W-:Y:S05]  /*9390*/  @!P0 NANOSLEEP.SYNCS 0x989680 ;  /* 0x009896800000895d */ /* 0x002fea0003900000 */
[----:B------:R-:W1:Y:S02]  /*93a0*/  @!P0 SYNCS.PHASECHK.TRANS64 P0, [R5+URZ], R2 ;  /* 0x00000002050085a7 */ /* 0x000e64000800007f */
[----:B-1----:R-:W-:Y:S05]  /*93b0*/  @!P0 BRA `(.L_x_180) ;  /* 0xfffffffc00f08947 */ /* 0x002fea000383ffff */
[----:B------:R-:W-:Y:S05]  /*93c0*/  BRA `(.L_x_189) ;  /* 0xfffffffc00507947 */ /* 0x000fea000383ffff */
.L_x_190:
[----:B------:R-:W-:-:S00]  /*93d0*/  BRA `(.L_x_190) ;  /* 0xfffffffc00fc7947 */ /* 0x000fc0000383ffff */
[----:B------:R-:W-:-:S00]  /*93e0*/  NOP ;  /* 0x0000000000007918 */ /* 0x000fc00000000000 */
        /* <DEDUP_REMOVED lines=9> */
.L_x_191:


//--------------------- .nv.global.init           --------------------------
	.section	.nv.global.init,"aw",@progbits
.nv.global.init:
	.type		$str$22,@object
	.size		$str$22,($str$23 - $str$22)
$str$22:
        /*0000*/ 	.byte	0x6b, 0x5f, 0x74, 0x69, 0x6c, 0x65, 0x5f, 0x63, 0x6f, 0x75, 0x6e, 0x74, 0x20, 0x3e, 0x3d, 0x20
        /*0010*/ 	.byte	0x31, 0x00
	.type		$str$23,@object
	.size		$str$23,(__unnamed_1 - $str$23)
$str$23:
        /*0012*/ 	.byte	0x2f, 0x74, 0x6d, 0x70, 0x2f, 0x63, 0x75, 0x74, 0x6c, 0x61, 0x73, 0x73, 0x5f, 0x73, 0x77, 0x65
        /*0022*/ 	.byte	0x65, 0x70, 0x5f, 0x73, 0x72, 0x63, 0x2f, 0x69, 0x6e, 0x63, 0x6c, 0x75, 0x64, 0x65, 0x2f, 0x63
        /*0032*/ 	.byte	0x75, 0x74, 0x6c, 0x61, 0x73, 0x73, 0x2f, 0x67, 0x65, 0x6d, 0x6d, 0x2f, 0x63, 0x6f, 0x6c, 0x6c
        /*0042*/ 	.byte	0x65, 0x63, 0x74, 0x69, 0x76, 0x65, 0x2f, 0x73, 0x6d, 0x39, 0x30, 0x5f, 0x6d, 0x6d, 0x61, 0x5f
        /*0052*/ 	.byte	0x74, 0x6d, 0x61, 0x5f, 0x67, 0x6d, 0x6d, 0x61, 0x5f, 0x73, 0x73, 0x5f, 0x77, 0x61, 0x72, 0x70
        /*0062*/ 	.byte	0x73, 0x70, 0x65, 0x63, 0x69, 0x61, 0x6c, 0x69, 0x7a, 0x65, 0x64, 0x2e, 0x68, 0x70, 0x70, 0x00
	.type		__unnamed_1,@object
	.size		__unnamed_1,(.L_0 - __unnamed_1)
__unnamed_1:
        /*0072*/ 	.byte	0x76, 0x6f, 0x69, 0x64, 0x20, 0x63, 0x75, 0x74, 0x6c, 0x61, 0x73, 0x73, 0x3a, 0x3a, 0x67, 0x65
        /* <DEDUP_REMOVED lines=180> */
        /*0bc2*/ 	.byte	0x74, 0x65, 0x3a, 0x3a, 0x69, 0x64, 0x65, 0x6e, 0x74, 0x69, 0x74, 0x79, 0x5d, 0x00
.L_0:


//--------------------- .nv.shared._ZN7cutlass13device_kernelINS_4gemm6kernel13GemmUniversalIN4cute5tupleIJiiiiEEENS1_10collective13CollectiveMmaINS1_34MainloopSm90TmaGmmaWarpSpecializedILi2ENS5_IJNS4_1CILi2EEESB_NSA_ILi1EEEEEENS1_35KernelTmaWarpSpecializedCooperativeEEENS5_IJNSA_ILi256EEENSA_ILi64EEENSA_ILi128EEEEEENS_6half_tENS5_IJlSC_lEEESK_SL_NS4_8TiledMMAINS4_8MMA_AtomIJNS4_4SM904GMMA25MMA_64x64x16_F32F16F16_SSILNSP_5MajorE0ELSR_0ELNSP_7ScaleInE1ELSS_1EEEEEENS4_6LayoutINS5_IJSB_SC_SC_EEENS5_IJSC_NSA_ILi0EEESX_EEEEENS5_IJNS4_10UnderscoreES10_S10_EEEEENS4_23SM90_TMA_LOAD_MULTICASTENS4_14ComposedLayoutINS4_7SwizzleILi3ELi4ELi3EEENS4_18smem_ptr_flag_bitsILi16EEENSV_INS5_IJNSA_ILi8EEESH_EEENS5_IJSH_SC_EEEEEEEvNS4_8identityES13_S1D_vS1E_EENS_8epilogue10collective6detail29Sm90TmaWarpSpecializedAdapterINS1H_15DefaultEpilogueISK_SL_SL_NS1G_6thread17LinearCombinationISK_Li1EffLNS1L_9ScaleType4KindE0ELNS_15FloatRoundStyleE2ESK_EENS1_15EpilogueDefaultEEEEEvvEEEEvNT_6ParamsE --------------------------
	.section	.nv.shared._ZN7cutlass13device_kernelINS_4gemm6kernel13GemmUniversalIN4cute5tupleIJiiiiEEENS1_10collective13CollectiveMmaINS1_34MainloopSm90TmaGmmaWarpSpecializedILi2ENS5_IJNS4_1CILi2EEESB_NSA_ILi1EEEEEENS1_35KernelTmaWarpSpecializedCooperativeEEENS5_IJNSA_ILi256EEENSA_ILi64EEENSA_ILi128EEEEEENS_6half_tENS5_IJlSC_lEEESK_SL_NS4_8TiledMMAINS4_8MMA_AtomIJNS4_4SM904GMMA25MMA_64x64x16_F32F16F16_SSILNSP_5MajorE0ELSR_0ELNSP_7ScaleInE1ELSS_1EEEEEENS4_6LayoutINS5_IJSB_SC_SC_EEENS5_IJSC_NSA_ILi0EEESX_EEEEENS5_IJNS4_10UnderscoreES10_S10_EEEEENS4_23SM90_TMA_LOAD_MULTICASTENS4_14ComposedLayoutINS4_7SwizzleILi3ELi4ELi3EEENS4_18smem_ptr_flag_bitsILi16EEENSV_INS5_IJNSA_ILi8EEESH_EEENS5_IJSH_SC_EEEEEEEvNS4_8identityES13_S1D_vS1E_EENS_8epilogue10collective6detail29Sm90TmaWarpSpecializedAdapterINS1H_15DefaultEpilogueISK_SL_SL_NS1G_6thread17LinearCombinationISK_Li1EffLNS1L_9ScaleType4KindE0ELNS_15FloatRoundStyleE2ESK_EENS1_15EpilogueDefaultEEEEEvvEEEEvNT_6ParamsE,"aw",@nobits
	.sectionflags	@""
	.align	16
	.zero		1024


//--------------------- .nv.shared.reserved.0     --------------------------
	.section	.nv.shared.reserved.0,"aw",@nobits
	.weak		__nv_reservedSMEM_offset_0_alias
	.size		__nv_reservedSMEM_offset_0_alias, 0, 0
	.other		__nv_reservedSMEM_offset_0_alias,@"STO_CUDA_RESERVED_SHARED STV_DEFAULT"
__nv_reservedSMEM_offset_0_alias:
	.zero		0


//--------------------- .nv.global                --------------------------
	.section	.nv.global,"aw",@nobits
.nv.global:
	.type		_ZN39_INTERNAL_c305b4bf_4_k_cu_af401108_35154cute1_E,@object
	.size		_ZN39_INTERNAL_c305b4bf_4_k_cu_af401108_35154cute1_E,(_ZN39_INTERNAL_c305b4bf_4_k_cu_af401108_35154cuda3std3__45__cpo6cbeginE - _ZN39_INTERNAL_c305b4bf_4_k_cu_af401108_35154cute1_E)
_ZN39_INTERNAL_c305b4bf_4_k_cu_af401108_35154cute1_E:
	.zero		1
	.type		_ZN39_INTERNAL_c305b4bf_4_k_cu_af401108_35154cuda3std3__45__cpo6cbeginE,@object
	.size		_ZN39_INTERNAL_c305b4bf_4_k_cu_af401108_35154cuda3std3__45__cpo6cbeginE,(_ZN39_INTERNAL_c305b4bf_4_k_cu_af401108_35154cuda3std3__48in_placeE - _ZN39_INTERNAL_c305b4bf_4_k_cu_af401108_35154cuda3std3__45__cpo6cbeginE)
_ZN39_INTERNAL_c305b4bf_4_k_cu_af401108_35154cuda3std3__45__cpo6cbeginE:
	.zero		1
	.type		_ZN39_INTERNAL_c305b4bf_4_k_cu_af401108_35154cuda3std3__48in_placeE,@object
	.size		_ZN39_INTERNAL_c305b4bf_4_k_cu_af401108_35154cuda3std3__48in_placeE,(_ZN39_INTERNAL_c305b4bf_4_k_cu_af401108_35154cuda3std6ranges3__45__cpo9iter_moveE - _ZN39_INTERNAL_c305b4bf_4_k_cu_af401108_35154cuda3std3__48in_placeE)
_ZN39_INTERNAL_c305b4bf_4_k_cu_af401108_35154cuda3std3__48in_placeE:
	.zero		1
	.type		_ZN39_INTERNAL_c305b4bf_4_k_cu_af401108_35154cuda3std6ranges3__45__cpo9iter_moveE,@object
	.size		_ZN39_INTERNAL_c305b4bf_4_k_cu_af401108_35154cuda3std6ranges3__45__cpo9iter_moveE,(_ZN39_INTERNAL_c305b4bf_4_k_cu_af401108_35154cuda3std3__45__cpo5beginE - _ZN39_INTERNAL_c305b4bf_4_k_cu_af401108_35154cuda3std6ranges3__45__cpo9iter_moveE)
_ZN39_INTERNAL_c305b4bf_4_k_cu_af401108_35154cuda3std6ranges3__45__cpo9iter_moveE:
	.zero		1
	.type		_ZN39_INTERNAL_c305b4bf_4_k_cu_af401108_35154cuda3std3__45__cpo5beginE,@object
	.size		_ZN39_INTERNAL_c305b4bf_4_k_cu_af401108_35154cuda3std3__45__cpo5beginE,(_ZN39_INTERNAL_c305b4bf_4_k_cu_af401108_35154cuda3std3__441_GLOBAL__N__c305b4bf_4_k_cu_af401108_35156ignoreE - _ZN39_INTERNAL_c305b4bf_4_k_cu_af401108_35154cuda3std3__45__cpo5beginE)
_ZN39_INTERNAL_c305b4bf_4_k_cu_af401108_35154cuda3std3__45__cpo5beginE:
	.zero		1
	.type		_ZN39_INTERNAL_c305b4bf_4_k_cu_af401108_35154cuda3std3__441_GLOBAL__N__c305b4bf_4_k_cu_af401108_35156ignoreE,@object
	.size		_ZN39_INTERNAL_c305b4bf_4_k_cu_af401108_35154cuda3std3__441_GLOBAL__N__c305b4bf_4_k_cu_af401108_35156ignoreE,(_ZN39_INTERNAL_c305b4bf_4_k_cu_af401108_35154cute7productE - _ZN39_INTERNAL_c305b4bf_4_k_cu_af401108_35154cuda3std3__441_GLOBAL__N__c305b4bf_4_k_cu_af401108_35156ignoreE)
_ZN39_INTERNAL_c305b4bf_4_k_cu_af401108_35154cuda3std3__441_GLOBAL__N__c305b4bf_4_k_cu_af401108_35156ignoreE:
	.zero		1
	.type		_ZN39_INTERNAL_c305b4bf_4_k_cu_af401108_35154cute7productE,@object
	.size		_ZN39_INTERNAL_c305b4bf_4_k_cu_af401108_35154cute7productE,(_ZN39_INTERNAL_c305b4bf_4_k_cu_af401108_35154cuda3std3__45__cpo3endE - _ZN39_INTERNAL_c305b4bf_4_k_cu_af401108_35154cute7productE)
_ZN39_INTERNAL_c305b4bf_4_k_cu_af401108_35154cute7productE:
	.zero		1
	.type		_ZN39_INTERNAL_c305b4bf_4_k_cu_af401108_35154cuda3std3__45__cpo3endE,@object
	.size		_ZN39_INTERNAL_c305b4bf_4_k_cu_af401108_35154cuda3std3__45__cpo3endE,(_ZN39_INTERNAL_c305b4bf_4_k_cu_af401108_35154cuda3std3__419piecewise_constructE - _ZN39_INTERNAL_c305b4bf_4_k_cu_af401108_35154cuda3std3__45__cpo3endE)
_ZN39_INTERNAL_c305b4bf_4_k_cu_af401108_35154cuda3std3__45__cpo3endE:
	.zero		1
	.type		_ZN39_INTERNAL_c305b4bf_4_k_cu_af401108_35154cuda3std3__419piecewise_constructE,@object
	.size		_ZN39_INTERNAL_c305b4bf_4_k_cu_af401108_35154cuda3std3__419piecewise_constructE,(_ZN39_INTERNAL_c305b4bf_4_k_cu_af401108_35154cuda3std3__45__cpo4cendE - _ZN39_INTERNAL_c305b4bf_4_k_cu_af401108_35154cuda3std3__419piecewise_constructE)
_ZN39_INTERNAL_c305b4bf_4_k_cu_af401108_35154cuda3std3__419piecewise_constructE:
	.zero		1
	.type		_ZN39_INTERNAL_c305b4bf_4_k_cu_af401108_35154cuda3std3__45__cpo4cendE,@object
	.size		_ZN39_INTERNAL_c305b4bf_4_k_cu_af401108_35154cuda3std3__45__cpo4cendE,(_ZN39_INTERNAL_c305b4bf_4_k_cu_af401108_35154cuda3std6ranges3__45__cpo4swapE - _ZN39_INTERNAL_c305b4bf_4_k_cu_af401108_35154cuda3std3__45__cpo4cendE)
_ZN39_INTERNAL_c305b4bf_4_k_cu_af401108_35154cuda3std3__45__cpo4cendE:
	.zero		1
	.type		_ZN39_INTERNAL_c305b4bf_4_k_cu_af401108_35154cuda3std6ranges3__45__cpo4swapE,@object
	.size		_ZN39_INTERNAL_c305b4bf_4_k_cu_af401108_35154cuda3std6ranges3__45__cpo4swapE,(.L_8 - _ZN39_INTERNAL_c305b4bf_4_k_cu_af401108_35154cuda3std6ranges3__45__cpo4swapE)
_ZN39_INTERNAL_c305b4bf_4_k_cu_af401108_35154cuda3std6ranges3__45__cpo4swapE:
	.zero		1
.L_8:


//--------------------- .nv.constant0._ZN7cutlass13device_kernelINS_4gemm6kernel13GemmUniversalIN4cute5tupleIJiiiiEEENS1_10collective13CollectiveMmaINS1_34MainloopSm90TmaGmmaWarpSpecializedILi2ENS5_IJNS4_1CILi2EEESB_NSA_ILi1EEEEEENS1_35KernelTmaWarpSpecializedCooperativeEEENS5_IJNSA_ILi256EEENSA_ILi64EEENSA_ILi128EEEEEENS_6half_tENS5_IJlSC_lEEESK_SL_NS4_8TiledMMAINS4_8MMA_AtomIJNS4_4SM904GMMA25MMA_64x64x16_F32F16F16_SSILNSP_5MajorE0ELSR_0ELNSP_7ScaleInE1ELSS_1EEEEEENS4_6LayoutINS5_IJSB_SC_SC_EEENS5_IJSC_NSA_ILi0EEESX_EEEEENS5_IJNS4_10UnderscoreES10_S10_EEEEENS4_23SM90_TMA_LOAD_MULTICASTENS4_14ComposedLayoutINS4_7SwizzleILi3ELi4ELi3EEENS4_18smem_ptr_flag_bitsILi16EEENSV_INS5_IJNSA_ILi8EEESH_EEENS5_IJSH_SC_EEEEEEEvNS4_8identityES13_S1D_vS1E_EENS_8epilogue10collective6detail29Sm90TmaWarpSpecializedAdapterINS1H_15DefaultEpilogueISK_SL_SL_NS1G_6thread17LinearCombinationISK_Li1EffLNS1L_9ScaleType4KindE0ELNS_15FloatRoundStyleE2ESK_EENS1_15EpilogueDefaultEEEEEvvEEEEvNT_6ParamsE --------------------------
	.section	.nv.constant0._ZN7cutlass13device_kernelINS_4gemm6kernel13GemmUniversalIN4cute5tupleIJiiiiEEENS1_10collective13CollectiveMmaINS1_34MainloopSm90TmaGmmaWarpSpecializedILi2ENS5_IJNS4_1CILi2EEESB_NSA_ILi1EEEEEENS1_35KernelTmaWarpSpecializedCooperativeEEENS5_IJNSA_ILi256EEENSA_ILi64EEENSA_ILi128EEEEEENS_6half_tENS5_IJlSC_lEEESK_SL_NS4_8TiledMMAINS4_8MMA_AtomIJNS4_4SM904GMMA25MMA_64x64x16_F32F16F16_SSILNSP_5MajorE0ELSR_0ELNSP_7ScaleInE1ELSS_1EEEEEENS4_6LayoutINS5_IJSB_SC_SC_EEENS5_IJSC_NSA_ILi0EEESX_EEEEENS5_IJNS4_10UnderscoreES10_S10_EEEEENS4_23SM90_TMA_LOAD_MULTICASTENS4_14ComposedLayoutINS4_7SwizzleILi3ELi4ELi3EEENS4_18smem_ptr_flag_bitsILi16EEENSV_INS5_IJNSA_ILi8EEESH_EEENS5_IJSH_SC_EEEEEEEvNS4_8identityES13_S1D_vS1E_EENS_8epilogue10collective6detail29Sm90TmaWarpSpecializedAdapterINS1H_15DefaultEpilogueISK_SL_SL_NS1G_6thread17LinearCombinationISK_Li1EffLNS1L_9ScaleType4KindE0ELNS_15FloatRoundStyleE2ESK_EENS1_15EpilogueDefaultEEEEEvvEEEEvNT_6ParamsE,"a",@progbits
	.sectionflags	@""
	.align	4
.nv.constant0._ZN7cutlass13device_kernelINS_4gemm6kernel13GemmUniversalIN4cute5tupleIJiiiiEEENS1_10collective13CollectiveMmaINS1_34MainloopSm90TmaGmmaWarpSpecializedILi2ENS5_IJNS4_1CILi2EEESB_NSA_ILi1EEEEEENS1_35KernelTmaWarpSpecializedCooperativeEEENS5_IJNSA_ILi256EEENSA_ILi64EEENSA_ILi128EEEEEENS_6half_tENS5_IJlSC_lEEESK_SL_NS4_8TiledMMAINS4_8MMA_AtomIJNS4_4SM904GMMA25MMA_64x64x16_F32F16F16_SSILNSP_5MajorE0ELSR_0ELNSP_7ScaleInE1ELSS_1EEEEEENS4_6LayoutINS5_IJSB_SC_SC_EEENS5_IJSC_NSA_ILi0EEESX_EEEEENS5_IJNS4_10UnderscoreES10_S10_EEEEENS4_23SM90_TMA_LOAD_MULTICASTENS4_14ComposedLayoutINS4_7SwizzleILi3ELi4ELi3EEENS4_18smem_ptr_flag_bitsILi16EEENSV_INS5_IJNSA_ILi8EEESH_EEENS5_IJSH_SC_EEEEEEEvNS4_8identityES13_S1D_vS1E_EENS_8epilogue10collective6detail29Sm90TmaWarpSpecializedAdapterINS1H_15DefaultEpilogueISK_SL_SL_NS1G_6thread17LinearCombinationISK_Li1EffLNS1L_9ScaleType4KindE0ELNS_15FloatRoundStyleE2ESK_EENS1_15EpilogueDefaultEEEEEvvEEEEvNT_6ParamsE:
	.zero		1664


//--------------------- SYMBOLS --------------------------

	.type		.nv.reservedSmem.offset0,@object
	.size		.nv.reservedSmem.offset0,0x4
	.type		__assertfail,@function
